//
// Generated by NVIDIA NVVM Compiler
//
// Compiler Build ID: CL-36424714
// Cuda compilation tools, release 13.0, V13.0.88
// Based on NVVM 20.0.0
//

.version 9.0
.target sm_100
.address_size 64

	// .globl	_Z3IPRPdS_PKdS1_S1_S1_S1_S1_S1_S1_S1_iii
.func  (.param .align 16 .b8 func_retval0[16]) __internal_trig_reduction_slowpathd
(
	.param .b64 __internal_trig_reduction_slowpathd_param_0
)
;
.global .align 8 .b8 __cudart_i2opi_d[144] = {8, 93, 141, 31, 177, 95, 251, 107, 234, 146, 82, 138, 247, 57, 7, 61, 123, 241, 229, 235, 199, 186, 39, 117, 45, 234, 95, 158, 102, 63, 70, 79, 183, 9, 203, 39, 207, 126, 54, 109, 31, 109, 10, 90, 139, 17, 47, 239, 15, 152, 5, 222, 255, 151, 248, 31, 59, 40, 249, 189, 139, 95, 132, 156, 244, 57, 83, 131, 57, 214, 145, 57, 65, 126, 95, 180, 38, 112, 156, 233, 132, 68, 187, 46, 245, 53, 130, 232, 62, 167, 41, 177, 28, 235, 29, 254, 28, 146, 209, 9, 234, 46, 73, 6, 224, 210, 77, 66, 58, 110, 36, 183, 97, 197, 187, 222, 171, 99, 81, 254, 65, 144, 67, 60, 153, 149, 98, 219, 192, 221, 52, 245, 209, 87, 39, 252, 41, 21, 68, 78, 110, 131, 249, 162};
.global .align 16 .b8 __cudart_sin_cos_coeffs[128] = {70, 210, 176, 44, 241, 229, 90, 190, 146, 227, 172, 105, 227, 29, 199, 62, 161, 98, 219, 25, 160, 1, 42, 191, 24, 8, 17, 17, 17, 17, 129, 63, 84, 85, 85, 85, 85, 85, 197, 191, 0, 0, 0, 0, 0, 0, 0, 0, 0, 0, 0, 0, 0, 0, 0, 0, 100, 129, 253, 32, 131, 255, 168, 189, 40, 133, 239, 193, 167, 238, 33, 62, 217, 230, 6, 142, 79, 126, 146, 190, 233, 188, 221, 25, 160, 1, 250, 62, 71, 93, 193, 22, 108, 193, 86, 191, 81, 85, 85, 85, 85, 85, 165, 63, 0, 0, 0, 0, 0, 0, 224, 191, 0, 0, 0, 0, 0, 0, 240, 63};

.visible .entry _Z3IPRPdS_PKdS1_S1_S1_S1_S1_S1_S1_S1_iii(
	.param .u64 .ptr .align 1 _Z3IPRPdS_PKdS1_S1_S1_S1_S1_S1_S1_S1_iii_param_0,
	.param .u64 .ptr .align 1 _Z3IPRPdS_PKdS1_S1_S1_S1_S1_S1_S1_S1_iii_param_1,
	.param .u64 .ptr .align 1 _Z3IPRPdS_PKdS1_S1_S1_S1_S1_S1_S1_S1_iii_param_2,
	.param .u64 .ptr .align 1 _Z3IPRPdS_PKdS1_S1_S1_S1_S1_S1_S1_S1_iii_param_3,
	.param .u64 .ptr .align 1 _Z3IPRPdS_PKdS1_S1_S1_S1_S1_S1_S1_S1_iii_param_4,
	.param .u64 .ptr .align 1 _Z3IPRPdS_PKdS1_S1_S1_S1_S1_S1_S1_S1_iii_param_5,
	.param .u64 .ptr .align 1 _Z3IPRPdS_PKdS1_S1_S1_S1_S1_S1_S1_S1_iii_param_6,
	.param .u64 .ptr .align 1 _Z3IPRPdS_PKdS1_S1_S1_S1_S1_S1_S1_S1_iii_param_7,
	.param .u64 .ptr .align 1 _Z3IPRPdS_PKdS1_S1_S1_S1_S1_S1_S1_S1_iii_param_8,
	.param .u64 .ptr .align 1 _Z3IPRPdS_PKdS1_S1_S1_S1_S1_S1_S1_S1_iii_param_9,
	.param .u64 .ptr .align 1 _Z3IPRPdS_PKdS1_S1_S1_S1_S1_S1_S1_S1_iii_param_10,
	.param .u32 _Z3IPRPdS_PKdS1_S1_S1_S1_S1_S1_S1_S1_iii_param_11,
	.param .u32 _Z3IPRPdS_PKdS1_S1_S1_S1_S1_S1_S1_S1_iii_param_12,
	.param .u32 _Z3IPRPdS_PKdS1_S1_S1_S1_S1_S1_S1_S1_iii_param_13
)
{
	.reg .pred 	%p<19>;
	.reg .b32 	%r<64>;
	.reg .b32 	%f<3>;
	.reg .b64 	%rd<66>;
	.reg .b64 	%fd<131>;

	ld.param.u64 	%rd17, [_Z3IPRPdS_PKdS1_S1_S1_S1_S1_S1_S1_S1_iii_param_0];
	ld.param.u64 	%rd18, [_Z3IPRPdS_PKdS1_S1_S1_S1_S1_S1_S1_S1_iii_param_1];
	ld.param.u64 	%rd11, [_Z3IPRPdS_PKdS1_S1_S1_S1_S1_S1_S1_S1_iii_param_5];
	ld.param.u32 	%r23, [_Z3IPRPdS_PKdS1_S1_S1_S1_S1_S1_S1_S1_iii_param_11];
	ld.param.u32 	%r24, [_Z3IPRPdS_PKdS1_S1_S1_S1_S1_S1_S1_S1_iii_param_12];
	ld.param.u32 	%r25, [_Z3IPRPdS_PKdS1_S1_S1_S1_S1_S1_S1_S1_iii_param_13];
	cvta.to.global.u64 	%rd1, %rd18;
	cvta.to.global.u64 	%rd2, %rd17;
	mov.u32 	%r26, %tid.x;
	mov.u32 	%r27, %ctaid.x;
	mov.u32 	%r1, %ntid.x;
	mad.lo.s32 	%r62, %r27, %r1, %r26;
	setp.ge.s32 	%p1, %r62, %r25;
	@%p1 bra 	$L__BB0_20;
	setp.gt.s32 	%p2, %r23, 0;
	mov.u32 	%r28, %nctaid.x;
	mul.lo.s32 	%r3, %r1, %r28;
	@%p2 bra 	$L__BB0_2;
	bra.uni 	$L__BB0_19;
$L__BB0_2:
	setp.gt.s32 	%p4, %r24, 0;
	@%p4 bra 	$L__BB0_3;
	bra.uni 	$L__BB0_18;
$L__BB0_3:
	mov.f64 	%fd32, 0d4338000000000000;
	{
	.reg .b32 %temp; 
	mov.b64 	{%r29, %temp}, %fd32;
	}
	mov.f64 	%fd33, 0dC338000000000000;
	add.rn.f64 	%fd34, %fd32, %fd33;
	fma.rn.f64 	%fd35, %fd34, 0dBFE62E42FEFA39EF, 0d0000000000000000;
	fma.rn.f64 	%fd36, %fd34, 0dBC7ABC9E3B39803F, %fd35;
	fma.rn.f64 	%fd37, %fd36, 0d3E5ADE1569CE2BDF, 0d3E928AF3FCA213EA;
	fma.rn.f64 	%fd38, %fd37, %fd36, 0d3EC71DEE62401315;
	fma.rn.f64 	%fd39, %fd38, %fd36, 0d3EFA01997C89EB71;
	fma.rn.f64 	%fd40, %fd39, %fd36, 0d3F2A01A014761F65;
	fma.rn.f64 	%fd41, %fd40, %fd36, 0d3F56C16C1852B7AF;
	fma.rn.f64 	%fd42, %fd41, %fd36, 0d3F81111111122322;
	fma.rn.f64 	%fd43, %fd42, %fd36, 0d3FA55555555502A1;
	fma.rn.f64 	%fd44, %fd43, %fd36, 0d3FC5555555555511;
	fma.rn.f64 	%fd45, %fd44, %fd36, 0d3FE000000000000B;
	fma.rn.f64 	%fd46, %fd45, %fd36, 0d3FF0000000000000;
	fma.rn.f64 	%fd47, %fd46, %fd36, 0d3FF0000000000000;
	{
	.reg .b32 %temp; 
	mov.b64 	{%r30, %temp}, %fd47;
	}
	{
	.reg .b32 %temp; 
	mov.b64 	{%temp, %r31}, %fd47;
	}
	mov.f64 	%fd48, 0d0000000000000000;
	{
	.reg .b32 %temp; 
	mov.b64 	{%temp, %r32}, %fd48;
	}
	mov.b32 	%f1, %r32;
	abs.f32 	%f2, %f1;
	shr.u32 	%r33, %r29, 31;
	add.s32 	%r34, %r29, %r33;
	shr.s32 	%r35, %r34, 1;
	setp.geu.f32 	%p6, %f2, 0f40874800;
	setp.lt.f32 	%p7, %f2, 0f4086232B;
	sub.s32 	%r36, %r29, %r35;
	shl.b32 	%r37, %r36, 20;
	add.s32 	%r38, %r37, 1072693248;
	mov.b32 	%r39, 0;
	mov.b64 	%fd49, {%r39, %r38};
	shl.b32 	%r40, %r35, 20;
	add.s32 	%r41, %r31, %r40;
	mov.b64 	%fd50, {%r30, %r41};
	mul.f64 	%fd51, %fd49, %fd50;
	selp.f64 	%fd52, 0d7FF0000000000000, %fd51, %p6;
	shl.b32 	%r42, %r29, 20;
	add.s32 	%r43, %r42, %r31;
	mov.b64 	%fd53, {%r30, %r43};
	selp.f64 	%fd1, %fd53, %fd52, %p7;
	neg.s32 	%r4, %r24;
	mul.wide.u32 	%rd3, %r24, 8;
	cvta.to.global.u64 	%rd4, %rd11;
	add.s32 	%r44, %r24, -1;
	cvt.rn.f64.s32 	%fd2, %r44;
	mov.u64 	%rd48, __cudart_sin_cos_coeffs;
$L__BB0_4:
	ld.param.u64 	%rd59, [_Z3IPRPdS_PKdS1_S1_S1_S1_S1_S1_S1_S1_iii_param_4];
	ld.param.u64 	%rd58, [_Z3IPRPdS_PKdS1_S1_S1_S1_S1_S1_S1_S1_iii_param_3];
	ld.param.u64 	%rd57, [_Z3IPRPdS_PKdS1_S1_S1_S1_S1_S1_S1_S1_iii_param_2];
	cvta.to.global.u64 	%rd27, %rd57;
	mul.wide.s32 	%rd28, %r62, 8;
	add.s64 	%rd29, %rd27, %rd28;
	ld.global.f64 	%fd3, [%rd29];
	cvta.to.global.u64 	%rd30, %rd58;
	add.s64 	%rd31, %rd30, %rd28;
	ld.global.f64 	%fd4, [%rd31];
	cvta.to.global.u64 	%rd32, %rd59;
	add.s64 	%rd33, %rd32, %rd28;
	ld.global.f64 	%fd5, [%rd33];
	mov.f64 	%fd123, 0d0000000000000000;
	mov.b32 	%r57, 0;
	mov.f64 	%fd124, %fd123;
$L__BB0_5:
	ld.param.u64 	%rd64, [_Z3IPRPdS_PKdS1_S1_S1_S1_S1_S1_S1_S1_iii_param_10];
	ld.param.u64 	%rd63, [_Z3IPRPdS_PKdS1_S1_S1_S1_S1_S1_S1_S1_iii_param_9];
	ld.param.u64 	%rd62, [_Z3IPRPdS_PKdS1_S1_S1_S1_S1_S1_S1_S1_iii_param_8];
	ld.param.u64 	%rd61, [_Z3IPRPdS_PKdS1_S1_S1_S1_S1_S1_S1_S1_iii_param_7];
	ld.param.u64 	%rd60, [_Z3IPRPdS_PKdS1_S1_S1_S1_S1_S1_S1_S1_iii_param_6];
	cvt.u64.u32 	%rd34, %r57;
	cvta.to.global.u64 	%rd35, %rd63;
	mul.wide.u32 	%rd36, %r57, 8;
	add.s64 	%rd37, %rd35, %rd36;
	ld.global.f64 	%fd56, [%rd37];
	div.rn.f64 	%fd8, %fd56, %fd2;
	cvta.to.global.u64 	%rd38, %rd62;
	add.s64 	%rd39, %rd38, %rd36;
	ld.global.f64 	%fd57, [%rd39];
	fma.rn.f64 	%fd9, %fd56, 0dBFE0000000000000, %fd57;
	add.s64 	%rd40, %rd4, %rd36;
	ld.global.f64 	%fd58, [%rd40];
	cvta.to.global.u64 	%rd41, %rd60;
	add.s64 	%rd42, %rd41, %rd36;
	ld.global.f64 	%fd59, [%rd42];
	mul.f64 	%fd60, %fd4, %fd59;
	fma.rn.f64 	%fd61, %fd3, %fd58, %fd60;
	cvta.to.global.u64 	%rd43, %rd61;
	add.s64 	%rd44, %rd43, %rd36;
	ld.global.f64 	%fd62, [%rd44];
	fma.rn.f64 	%fd10, %fd5, %fd62, %fd61;
	cvta.to.global.u64 	%rd45, %rd64;
	mad.lo.s64 	%rd65, %rd3, %rd34, %rd45;
	mov.f64 	%fd125, 0d0000000000000000;
	mov.u32 	%r58, %r4;
	mov.f64 	%fd126, %fd125;
	mov.f64 	%fd127, %fd125;
$L__BB0_6:
	fma.rn.f64 	%fd63, %fd8, %fd125, %fd9;
	ld.global.f64 	%fd14, [%rd65];
	mul.f64 	%fd64, %fd63, 0d3E568103D265408B;
	mul.f64 	%fd15, %fd10, %fd64;
	abs.f64 	%fd16, %fd15;
	setp.eq.f64 	%p8, %fd16, 0d7FF0000000000000;
	@%p8 bra 	$L__BB0_10;
	mul.f64 	%fd65, %fd15, 0d3FE45F306DC9C883;
	cvt.rni.s32.f64 	%r59, %fd65;
	cvt.rn.f64.s32 	%fd66, %r59;
	fma.rn.f64 	%fd67, %fd66, 0dBFF921FB54442D18, %fd15;
	fma.rn.f64 	%fd68, %fd66, 0dBC91A62633145C00, %fd67;
	fma.rn.f64 	%fd129, %fd66, 0dB97B839A252049C0, %fd68;
	setp.ltu.f64 	%p9, %fd16, 0d41E0000000000000;
	@%p9 bra 	$L__BB0_9;
	{ // callseq 0, 0
	.param .b64 param0;
	st.param.f64 	[param0], %fd15;
	.param .align 16 .b8 retval0[16];
	call.uni (retval0), 
	__internal_trig_reduction_slowpathd, 
	(
	param0
	);
	ld.param.f64 	%fd129, [retval0];
	ld.param.b32 	%r59, [retval0+8];
	} // callseq 0
$L__BB0_9:
	add.s32 	%r60, %r59, 1;
	bra.uni 	$L__BB0_11;
$L__BB0_10:
	mov.f64 	%fd70, 0d0000000000000000;
	mul.rn.f64 	%fd129, %fd15, %fd70;
	mov.b32 	%r60, 1;
$L__BB0_11:
	shl.b32 	%r48, %r60, 6;
	cvt.u64.u32 	%rd46, %r48;
	and.b64  	%rd47, %rd46, 64;
	add.s64 	%rd49, %rd48, %rd47;
	mul.rn.f64 	%fd71, %fd129, %fd129;
	and.b32  	%r49, %r60, 1;
	setp.eq.b32 	%p11, %r49, 1;
	selp.f64 	%fd72, 0dBDA8FF8320FD8164, 0d3DE5DB65F9785EBA, %p11;
	ld.global.nc.v2.f64 	{%fd73, %fd74}, [%rd49];
	fma.rn.f64 	%fd75, %fd72, %fd71, %fd73;
	fma.rn.f64 	%fd76, %fd75, %fd71, %fd74;
	ld.global.nc.v2.f64 	{%fd77, %fd78}, [%rd49+16];
	fma.rn.f64 	%fd79, %fd76, %fd71, %fd77;
	fma.rn.f64 	%fd80, %fd79, %fd71, %fd78;
	ld.global.nc.v2.f64 	{%fd81, %fd82}, [%rd49+32];
	fma.rn.f64 	%fd83, %fd80, %fd71, %fd81;
	fma.rn.f64 	%fd84, %fd83, %fd71, %fd82;
	fma.rn.f64 	%fd85, %fd84, %fd129, %fd129;
	fma.rn.f64 	%fd86, %fd84, %fd71, 0d3FF0000000000000;
	selp.f64 	%fd87, %fd86, %fd85, %p11;
	and.b32  	%r50, %r60, 2;
	setp.eq.s32 	%p12, %r50, 0;
	mov.f64 	%fd88, 0d0000000000000000;
	sub.f64 	%fd89, %fd88, %fd87;
	selp.f64 	%fd22, %fd87, %fd89, %p12;
	@%p8 bra 	$L__BB0_14;
	mul.f64 	%fd90, %fd15, 0d3FE45F306DC9C883;
	cvt.rni.s32.f64 	%r61, %fd90;
	cvt.rn.f64.s32 	%fd91, %r61;
	fma.rn.f64 	%fd92, %fd91, 0dBFF921FB54442D18, %fd15;
	fma.rn.f64 	%fd93, %fd91, 0dBC91A62633145C00, %fd92;
	fma.rn.f64 	%fd130, %fd91, 0dB97B839A252049C0, %fd93;
	setp.ltu.f64 	%p13, %fd16, 0d41E0000000000000;
	@%p13 bra 	$L__BB0_15;
	{ // callseq 1, 0
	.param .b64 param0;
	st.param.f64 	[param0], %fd15;
	.param .align 16 .b8 retval0[16];
	call.uni (retval0), 
	__internal_trig_reduction_slowpathd, 
	(
	param0
	);
	ld.param.f64 	%fd130, [retval0];
	ld.param.b32 	%r61, [retval0+8];
	} // callseq 1
	bra.uni 	$L__BB0_15;
$L__BB0_14:
	mov.f64 	%fd95, 0d0000000000000000;
	mul.rn.f64 	%fd130, %fd15, %fd95;
	mov.b32 	%r61, 0;
$L__BB0_15:
	mul.f64 	%fd96, %fd1, %fd22;
	shl.b32 	%r53, %r61, 6;
	cvt.u64.u32 	%rd50, %r53;
	and.b64  	%rd51, %rd50, 64;
	add.s64 	%rd53, %rd48, %rd51;
	mul.rn.f64 	%fd97, %fd130, %fd130;
	and.b32  	%r54, %r61, 1;
	setp.eq.b32 	%p14, %r54, 1;
	selp.f64 	%fd98, 0dBDA8FF8320FD8164, 0d3DE5DB65F9785EBA, %p14;
	ld.global.nc.v2.f64 	{%fd99, %fd100}, [%rd53];
	fma.rn.f64 	%fd101, %fd98, %fd97, %fd99;
	fma.rn.f64 	%fd102, %fd101, %fd97, %fd100;
	ld.global.nc.v2.f64 	{%fd103, %fd104}, [%rd53+16];
	fma.rn.f64 	%fd105, %fd102, %fd97, %fd103;
	fma.rn.f64 	%fd106, %fd105, %fd97, %fd104;
	ld.global.nc.v2.f64 	{%fd107, %fd108}, [%rd53+32];
	fma.rn.f64 	%fd109, %fd106, %fd97, %fd107;
	fma.rn.f64 	%fd110, %fd109, %fd97, %fd108;
	fma.rn.f64 	%fd111, %fd110, %fd130, %fd130;
	fma.rn.f64 	%fd112, %fd110, %fd97, 0d3FF0000000000000;
	selp.f64 	%fd113, %fd112, %fd111, %p14;
	and.b32  	%r55, %r61, 2;
	setp.eq.s32 	%p15, %r55, 0;
	mov.f64 	%fd114, 0d0000000000000000;
	sub.f64 	%fd115, %fd114, %fd113;
	selp.f64 	%fd116, %fd113, %fd115, %p15;
	mul.f64 	%fd117, %fd1, %fd116;
	mul.f64 	%fd118, %fd14, %fd96;
	mul.f64 	%fd119, %fd117, 0d0000000000000000;
	sub.f64 	%fd120, %fd118, %fd119;
	mul.f64 	%fd121, %fd14, %fd117;
	fma.rn.f64 	%fd122, %fd96, 0d0000000000000000, %fd121;
	add.f64 	%fd127, %fd127, %fd120;
	add.f64 	%fd126, %fd126, %fd122;
	add.f64 	%fd125, %fd125, 0d3FF0000000000000;
	add.s32 	%r58, %r58, 1;
	setp.ne.s32 	%p16, %r58, 0;
	add.s64 	%rd65, %rd65, 8;
	@%p16 bra 	$L__BB0_6;
	add.f64 	%fd124, %fd124, %fd127;
	add.f64 	%fd123, %fd123, %fd126;
	add.s32 	%r57, %r57, 1;
	setp.ne.s32 	%p17, %r57, %r23;
	@%p17 bra 	$L__BB0_5;
	mul.wide.s32 	%rd54, %r62, 8;
	add.s64 	%rd55, %rd2, %rd54;
	st.global.f64 	[%rd55], %fd124;
	add.s64 	%rd56, %rd1, %rd54;
	st.global.f64 	[%rd56], %fd123;
	add.s32 	%r62, %r62, %r3;
	setp.lt.s32 	%p18, %r62, %r25;
	@%p18 bra 	$L__BB0_4;
	bra.uni 	$L__BB0_20;
$L__BB0_18:
	mul.wide.s32 	%rd23, %r62, 8;
	add.s64 	%rd24, %rd2, %rd23;
	mov.b64 	%rd25, 0;
	st.global.u64 	[%rd24], %rd25;
	add.s64 	%rd26, %rd1, %rd23;
	st.global.u64 	[%rd26], %rd25;
	add.s32 	%r62, %r62, %r3;
	setp.lt.s32 	%p5, %r62, %r25;
	@%p5 bra 	$L__BB0_18;
	bra.uni 	$L__BB0_20;
$L__BB0_19:
	mul.wide.s32 	%rd19, %r62, 8;
	add.s64 	%rd20, %rd2, %rd19;
	mov.b64 	%rd21, 0;
	st.global.u64 	[%rd20], %rd21;
	add.s64 	%rd22, %rd1, %rd19;
	st.global.u64 	[%rd22], %rd21;
	add.s32 	%r62, %r62, %r3;
	setp.lt.s32 	%p3, %r62, %r25;
	@%p3 bra 	$L__BB0_19;
$L__BB0_20:
	ret;

}
.func  (.param .align 16 .b8 func_retval0[16]) __internal_trig_reduction_slowpathd(
	.param .b64 __internal_trig_reduction_slowpathd_param_0
)
{
	.local .align 8 .b8 	__local_depot1[40];
	.reg .b64 	%SP;
	.reg .b64 	%SPL;
	.reg .pred 	%p<10>;
	.reg .b32 	%r<47>;
	.reg .b64 	%rd<74>;
	.reg .b64 	%fd<5>;

	mov.u64 	%SPL, __local_depot1;
	ld.param.f64 	%fd4, [__internal_trig_reduction_slowpathd_param_0];
	add.u64 	%rd1, %SPL, 0;
	{
	.reg .b32 %temp; 
	mov.b64 	{%temp, %r1}, %fd4;
	}
	shr.u32 	%r2, %r1, 20;
	and.b32  	%r3, %r2, 2047;
	setp.eq.s32 	%p1, %r3, 2047;
	mov.b32 	%r46, 0;
	@%p1 bra 	$L__BB1_9;
	add.s32 	%r20, %r3, -1024;
	mov.b64 	%rd20, %fd4;
	shl.b64 	%rd2, %rd20, 11;
	shr.u32 	%r4, %r20, 6;
	sub.s32 	%r45, 15, %r4;
	sub.s32 	%r21, 19, %r4;
	setp.lt.u32 	%p2, %r20, 128;
	selp.b32 	%r6, 18, %r21, %p2;
	setp.ge.s32 	%p3, %r45, %r6;
	mov.b64 	%rd70, 0;
	@%p3 bra 	$L__BB1_4;
	add.s32 	%r23, %r6, %r4;
	neg.s32 	%r43, %r23;
	or.b64  	%rd3, %rd2, -9223372036854775808;
	mov.b64 	%rd70, 0;
	mov.b32 	%r42, 0;
	mov.u64 	%rd25, __cudart_i2opi_d;
	mov.u32 	%r44, %r45;
$L__BB1_3:
	.pragma "nounroll";
	mul.wide.s32 	%rd22, %r42, 8;
	add.s64 	%rd23, %rd1, %rd22;
	mul.wide.s32 	%rd24, %r44, 8;
	add.s64 	%rd26, %rd25, %rd24;
	ld.global.nc.u64 	%rd27, [%rd26];
	{
	.reg .u32 %r0, %r1, %r2, %r3, %alo, %ahi, %blo, %bhi, %clo, %chi;
	mov.b64 	{%alo,%ahi}, %rd27;
	mov.b64 	{%blo,%bhi}, %rd3;
	mov.b64 	{%clo,%chi}, %rd70;
	mad.lo.cc.u32 	%r0, %alo, %blo, %clo;
	madc.hi.cc.u32 	%r1, %alo, %blo, %chi;
	madc.hi.u32 	%r2, %alo, %bhi, 0;
	mad.lo.cc.u32 	%r1, %alo, %bhi, %r1;
	madc.hi.cc.u32 	%r2, %ahi, %blo, %r2;
	madc.hi.u32 	%r3, %ahi, %bhi, 0;
	mad.lo.cc.u32 	%r1, %ahi, %blo, %r1;
	madc.lo.cc.u32 	%r2, %ahi, %bhi, %r2;
	addc.u32 	%r3, %r3, 0;
	mov.b64 	%rd28, {%r0,%r1};
	mov.b64 	%rd70, {%r2,%r3};
	}
	st.local.u64 	[%rd23], %rd28;
	add.s32 	%r44, %r44, 1;
	add.s32 	%r43, %r43, 1;
	add.s32 	%r42, %r42, 1;
	setp.ne.s32 	%p4, %r43, -15;
	mov.u32 	%r45, %r6;
	@%p4 bra 	$L__BB1_3;
$L__BB1_4:
	cvt.s64.s32 	%rd29, %r45;
	cvt.u64.u32 	%rd30, %r4;
	add.s64 	%rd31, %rd30, %rd29;
	shl.b64 	%rd32, %rd31, 3;
	add.s64 	%rd33, %rd1, %rd32;
	st.local.u64 	[%rd33+-120], %rd70;
	and.b32  	%r15, %r2, 63;
	ld.local.u64 	%rd72, [%rd1+16];
	ld.local.u64 	%rd71, [%rd1+24];
	setp.eq.s32 	%p5, %r15, 0;
	@%p5 bra 	$L__BB1_6;
	shl.b64 	%rd34, %rd71, %r15;
	shr.u64 	%rd35, %rd72, 1;
	xor.b32  	%r24, %r15, 63;
	shr.u64 	%rd36, %rd35, %r24;
	or.b64  	%rd71, %rd34, %rd36;
	ld.local.u64 	%rd37, [%rd1+8];
	shl.b64 	%rd38, %rd72, %r15;
	shr.u64 	%rd39, %rd37, 1;
	shr.u64 	%rd40, %rd39, %r24;
	or.b64  	%rd72, %rd38, %rd40;
$L__BB1_6:
	and.b32  	%r25, %r1, -2147483648;
	shr.u64 	%rd41, %rd71, 62;
	cvt.u32.u64 	%r26, %rd41;
	mov.b64 	{%r27, %r28}, %rd71;
	mov.b64 	{%r29, %r30}, %rd72;
	shf.l.wrap.b32 	%r31, %r30, %r27, 2;
	shf.l.wrap.b32 	%r32, %r27, %r28, 2;
	mov.b64 	%rd42, {%r31, %r32};
	shl.b64 	%rd43, %rd72, 2;
	shr.u64 	%rd44, %rd42, 63;
	cvt.u32.u64 	%r33, %rd44;
	add.s32 	%r34, %r33, %r26;
	setp.eq.s32 	%p6, %r25, 0;
	neg.s32 	%r35, %r34;
	selp.b32 	%r46, %r34, %r35, %p6;
	setp.gt.s64 	%p7, %rd42, -1;
	mov.b64 	%rd45, 0;
	{
	.reg .u32 %r0, %r1, %r2, %r3, %a0, %a1, %a2, %a3, %b0, %b1, %b2, %b3;
	mov.b64 	{%a0,%a1}, %rd45;
	mov.b64 	{%a2,%a3}, %rd45;
	mov.b64 	{%b0,%b1}, %rd43;
	mov.b64 	{%b2,%b3}, %rd42;
	sub.cc.u32 	%r0, %a0, %b0;
	subc.cc.u32 	%r1, %a1, %b1;
	subc.cc.u32 	%r2, %a2, %b2;
	subc.u32 	%r3, %a3, %b3;
	mov.b64 	%rd46, {%r0,%r1};
	mov.b64 	%rd47, {%r2,%r3};
	}
	xor.b32  	%r36, %r25, -2147483648;
	selp.b64 	%rd73, %rd42, %rd47, %p7;
	selp.b64 	%rd14, %rd43, %rd46, %p7;
	selp.b32 	%r17, %r25, %r36, %p7;
	clz.b64 	%r37, %rd73;
	cvt.u64.u32 	%rd15, %r37;
	setp.eq.s32 	%p8, %r37, 0;
	@%p8 bra 	$L__BB1_8;
	cvt.u32.u64 	%r38, %rd15;
	and.b32  	%r39, %r38, 63;
	shl.b64 	%rd48, %rd73, %r39;
	shr.u64 	%rd49, %rd14, 1;
	not.b32 	%r40, %r38;
	and.b32  	%r41, %r40, 63;
	shr.u64 	%rd50, %rd49, %r41;
	or.b64  	%rd73, %rd48, %rd50;
$L__BB1_8:
	mov.b64 	%rd51, -3958705157555305931;
	{
	.reg .u32 %r0, %r1, %r2, %r3, %alo, %ahi, %blo, %bhi;
	mov.b64 	{%alo,%ahi}, %rd73;
	mov.b64 	{%blo,%bhi}, %rd51;
	mul.lo.u32 	%r0, %alo, %blo;
	mul.hi.u32 	%r1, %alo, %blo;
	mad.lo.cc.u32 	%r1, %alo, %bhi, %r1;
	madc.hi.u32 	%r2, %alo, %bhi, 0;
	mad.lo.cc.u32 	%r1, %ahi, %blo, %r1;
	madc.hi.cc.u32 	%r2, %ahi, %blo, %r2;
	madc.hi.u32 	%r3, %ahi, %bhi, 0;
	mad.lo.cc.u32 	%r2, %ahi, %bhi, %r2;
	addc.u32 	%r3, %r3, 0;
	mov.b64 	%rd52, {%r0,%r1};
	mov.b64 	%rd53, {%r2,%r3};
	}
	setp.gt.s64 	%p9, %rd53, 0;
	{
	.reg .u32 %r0, %r1, %r2, %r3, %a0, %a1, %a2, %a3, %b0, %b1, %b2, %b3;
	mov.b64 	{%a0,%a1}, %rd52;
	mov.b64 	{%a2,%a3}, %rd53;
	mov.b64 	{%b0,%b1}, %rd52;
	mov.b64 	{%b2,%b3}, %rd53;
	add.cc.u32 	%r0, %a0, %b0;
	addc.cc.u32 	%r1, %a1, %b1;
	addc.cc.u32 	%r2, %a2, %b2;
	addc.u32 	%r3, %a3, %b3;
	mov.b64 	%rd54, {%r0,%r1};
	mov.b64 	%rd55, {%r2,%r3};
	}
	selp.b64 	%rd56, %rd55, %rd53, %p9;
	selp.s64 	%rd57, -1, 0, %p9;
	sub.s64 	%rd58, %rd57, %rd15;
	cvt.u64.u32 	%rd59, %r17;
	shl.b64 	%rd60, %rd59, 32;
	add.s64 	%rd61, %rd56, 1;
	shr.u64 	%rd62, %rd61, 10;
	add.s64 	%rd63, %rd62, 1;
	shr.u64 	%rd64, %rd63, 1;
	shl.b64 	%rd65, %rd58, 52;
	add.s64 	%rd66, %rd65, %rd64;
	add.s64 	%rd67, %rd66, 4602678819172646912;
	or.b64  	%rd68, %rd67, %rd60;
	mov.b64 	%fd4, %rd68;
$L__BB1_9:
	st.param.f64 	[func_retval0], %fd4;
	st.param.b32 	[func_retval0+8], %r46;
	ret;

}


// ===== COMPILED SASS (sm_100) =====

	.target	sm_100

	.elftype	@"ET_EXEC"


//--------------------- .note.nv.tkinfo           --------------------------
	.section	.note.nv.tkinfo,"",@"SHT_NOTE"
	.sectionflags	@"SHF_NOTE_NV_TKINFO"
	.tkinfo
        /*0018*/ 	.word	0x00000002
        /*0030*/ 	.string	""
        /*0030*/ 	.string	"ptxas"
        /*0030*/ 	.string	"Cuda compilation tools, release 13.0, V13.0.88"
        /*0030*/ 	.string	"Build cuda_13.0.r13.0/compiler.36424714_0"
        /*0030*/ 	.string	"-arch sm_100 -m 64 "



//--------------------- .note.nv.cuinfo           --------------------------
	.section	.note.nv.cuinfo,"",@"SHT_NOTE"
	.sectionflags	@"SHF_NOTE_NV_CUINFO"
        /*0018*/ 	.short	0x0002
        /*001a*/ 	.short	0x0064
        /*001c*/ 	.short	0x0082
	.zero		2


//--------------------- .nv.info                  --------------------------
	.section	.nv.info,"",@"SHT_CUDA_INFO"
	.align	4


	//----- nvinfo : EIATTR_REGCOUNT
	.align		4
        /*0000*/ 	.byte	0x04, 0x2f
        /*0002*/ 	.short	(.L_3 - .L_2)
	.align		4
.L_2:
        /*0004*/ 	.word	index@(_Z3IPRPdS_PKdS1_S1_S1_S1_S1_S1_S1_S1_iii)
        /*0008*/ 	.word	0x0000003c


	//----- nvinfo : EIATTR_FRAME_SIZE
	.align		4
.L_3:
        /*000c*/ 	.byte	0x04, 0x11
        /*000e*/ 	.short	(.L_5 - .L_4)
	.align		4
.L_4:
        /*0010*/ 	.word	index@($_Z3IPRPdS_PKdS1_S1_S1_S1_S1_S1_S1_S1_iii$__internal_trig_reduction_slowpathd)
        /*0014*/ 	.word	0x00000028


	//----- nvinfo : EIATTR_FRAME_SIZE
	.align		4
.L_5:
        /*0018*/ 	.byte	0x04, 0x11
        /*001a*/ 	.short	(.L_7 - .L_6)
	.align		4
.L_6:
        /*001c*/ 	.word	index@($__internal_0_$__cuda_sm20_div_rn_f64_full)
        /*0020*/ 	.word	0x00000028


	//----- nvinfo : EIATTR_FRAME_SIZE
	.align		4
.L_7:
        /*0024*/ 	.byte	0x04, 0x11
        /*0026*/ 	.short	(.L_9 - .L_8)
	.align		4
.L_8:
        /*0028*/ 	.word	index@(_Z3IPRPdS_PKdS1_S1_S1_S1_S1_S1_S1_S1_iii)
        /*002c*/ 	.word	0x00000028


	//----- nvinfo : EIATTR_MIN_STACK_SIZE
	.align		4
.L_9:
        /*0030*/ 	.byte	0x04, 0x12
        /*0032*/ 	.short	(.L_11 - .L_10)
	.align		4
.L_10:
        /*0034*/ 	.word	index@(_Z3IPRPdS_PKdS1_S1_S1_S1_S1_S1_S1_S1_iii)
        /*0038*/ 	.word	0x00000028
.L_11:


//--------------------- .nv.compat                --------------------------
	.section	.nv.compat,"",@"SHT_CUDA_COMPAT_INFO"
	.align	4
        /*0000*/ 	.byte	0x02, 0x09, 0x00, 0x00, 0x02, 0x02, 0x01, 0x00, 0x02, 0x05, 0x05, 0x00, 0x03, 0x07, 0x01, 0x01
        /*0010*/ 	.byte	0x02, 0x03, 0x00, 0x00, 0x02, 0x06, 0x01, 0x00, 0x04, 0x0b, 0x08, 0x00, 0x01, 0x00, 0x00, 0x00
        /*0020*/ 	.byte	0x00, 0x00, 0x00, 0x00


//--------------------- .nv.info._Z3IPRPdS_PKdS1_S1_S1_S1_S1_S1_S1_S1_iii --------------------------
	.section	.nv.info._Z3IPRPdS_PKdS1_S1_S1_S1_S1_S1_S1_S1_iii,"",@"SHT_CUDA_INFO"
	.sectionflags	@""
	.align	4


	//----- nvinfo : EIATTR_CUDA_API_VERSION
	.align		4
        /*0000*/ 	.byte	0x04, 0x37
        /*0002*/ 	.short	(.L_13 - .L_12)
.L_12:
        /*0004*/ 	.word	0x00000082


	//----- nvinfo : EIATTR_KPARAM_INFO
	.align		4
.L_13:
        /*0008*/ 	.byte	0x04, 0x17
        /*000a*/ 	.short	(.L_15 - .L_14)
.L_14:
        /*000c*/ 	.word	0x00000000
        /*0010*/ 	.short	0x000d
        /*0012*/ 	.short	0x0060
        /*0014*/ 	.byte	0x00, 0xf0, 0x11, 0x00


	//----- nvinfo : EIATTR_KPARAM_INFO
	.align		4
.L_15:
        /*0018*/ 	.byte	0x04, 0x17
        /*001a*/ 	.short	(.L_17 - .L_16)
.L_16:
        /*001c*/ 	.word	0x00000000
        /*0020*/ 	.short	0x000c
        /*0022*/ 	.short	0x005c
        /*0024*/ 	.byte	0x00, 0xf0, 0x11, 0x00


	//----- nvinfo : EIATTR_KPARAM_INFO
	.align		4
.L_17:
        /*0028*/ 	.byte	0x04, 0x17
        /*002a*/ 	.short	(.L_19 - .L_18)
.L_18:
        /*002c*/ 	.word	0x00000000
        /*0030*/ 	.short	0x000b
        /*0032*/ 	.short	0x0058
        /*0034*/ 	.byte	0x00, 0xf0, 0x11, 0x00


	//----- nvinfo : EIATTR_KPARAM_INFO
	.align		4
.L_19:
        /*0038*/ 	.byte	0x04, 0x17
        /*003a*/ 	.short	(.L_21 - .L_20)
.L_20:
        /*003c*/ 	.word	0x00000000
        /*0040*/ 	.short	0x000a
        /*0042*/ 	.short	0x0050
        /*0044*/ 	.byte	0x00, 0xf5, 0x21, 0x00


	//----- nvinfo : EIATTR_KPARAM_INFO
	.align		4
.L_21:
        /*0048*/ 	.byte	0x04, 0x17
        /*004a*/ 	.short	(.L_23 - .L_22)
.L_22:
        /*004c*/ 	.word	0x00000000
        /*0050*/ 	.short	0x0009
        /*0052*/ 	.short	0x0048
        /*0054*/ 	.byte	0x00, 0xf5, 0x21, 0x00


	//----- nvinfo : EIATTR_KPARAM_INFO
	.align		4
.L_23:
        /*0058*/ 	.byte	0x04, 0x17
        /*005a*/ 	.short	(.L_25 - .L_24)
.L_24:
        /*005c*/ 	.word	0x00000000
        /*0060*/ 	.short	0x0008
        /*0062*/ 	.short	0x0040
        /*0064*/ 	.byte	0x00, 0xf5, 0x21, 0x00


	//----- nvinfo : EIATTR_KPARAM_INFO
	.align		4
.L_25:
        /*0068*/ 	.byte	0x04, 0x17
        /*006a*/ 	.short	(.L_27 - .L_26)
.L_26:
        /*006c*/ 	.word	0x00000000
        /*0070*/ 	.short	0x0007
        /*0072*/ 	.short	0x0038
        /*0074*/ 	.byte	0x00, 0xf5, 0x21, 0x00


	//----- nvinfo : EIATTR_KPARAM_INFO
	.align		4
.L_27:
        /*0078*/ 	.byte	0x04, 0x17
        /*007a*/ 	.short	(.L_29 - .L_28)
.L_28:
        /*007c*/ 	.word	0x00000000
        /*0080*/ 	.short	0x0006
        /*0082*/ 	.short	0x0030
        /*0084*/ 	.byte	0x00, 0xf5, 0x21, 0x00


	//----- nvinfo : EIATTR_KPARAM_INFO
	.align		4
.L_29:
        /*0088*/ 	.byte	0x04, 0x17
        /*008a*/ 	.short	(.L_31 - .L_30)
.L_30:
        /*008c*/ 	.word	0x00000000
        /*0090*/ 	.short	0x0005
        /*0092*/ 	.short	0x0028
        /*0094*/ 	.byte	0x00, 0xf5, 0x21, 0x00


	//----- nvinfo : EIATTR_KPARAM_INFO
	.align		4
.L_31:
        /*0098*/ 	.byte	0x04, 0x17
        /*009a*/ 	.short	(.L_33 - .L_32)
.L_32:
        /*009c*/ 	.word	0x00000000
        /*00a0*/ 	.short	0x0004
        /*00a2*/ 	.short	0x0020
        /*00a4*/ 	.byte	0x00, 0xf5, 0x21, 0x00


	//----- nvinfo : EIATTR_KPARAM_INFO
	.align		4
.L_33:
        /*00a8*/ 	.byte	0x04, 0x17
        /*00aa*/ 	.short	(.L_35 - .L_34)
.L_34:
        /*00ac*/ 	.word	0x00000000
        /*00b0*/ 	.short	0x0003
        /*00b2*/ 	.short	0x0018
        /*00b4*/ 	.byte	0x00, 0xf5, 0x21, 0x00


	//----- nvinfo : EIATTR_KPARAM_INFO
	.align		4
.L_35:
        /*00b8*/ 	.byte	0x04, 0x17
        /*00ba*/ 	.short	(.L_37 - .L_36)
.L_36:
        /*00bc*/ 	.word	0x00000000
        /*00c0*/ 	.short	0x0002
        /*00c2*/ 	.short	0x0010
        /*00c4*/ 	.byte	0x00, 0xf5, 0x21, 0x00


	//----- nvinfo : EIATTR_KPARAM_INFO
	.align		4
.L_37:
        /*00c8*/ 	.byte	0x04, 0x17
        /*00ca*/ 	.short	(.L_39 - .L_38)
.L_38:
        /*00cc*/ 	.word	0x00000000
        /*00d0*/ 	.short	0x0001
        /*00d2*/ 	.short	0x0008
        /*00d4*/ 	.byte	0x00, 0xf5, 0x21, 0x00


	//----- nvinfo : EIATTR_KPARAM_INFO
	.align		4
.L_39:
        /*00d8*/ 	.byte	0x04, 0x17
        /*00da*/ 	.short	(.L_41 - .L_40)
.L_40:
        /*00dc*/ 	.word	0x00000000
        /*00e0*/ 	.short	0x0000
        /*00e2*/ 	.short	0x0000
        /*00e4*/ 	.byte	0x00, 0xf5, 0x21, 0x00


	//----- nvinfo : EIATTR_SPARSE_MMA_MASK
	.align		4
.L_41:
        /*00e8*/ 	.byte	0x03, 0x50
        /*00ea*/ 	.short	0x0000


	//----- nvinfo : EIATTR_MAXREG_COUNT
	.align		4
        /*00ec*/ 	.byte	0x03, 0x1b
        /*00ee*/ 	.short	0x00ff


	//----- nvinfo : EIATTR_MERCURY_ISA_VERSION
	.align		4
        /*00f0*/ 	.byte	0x03, 0x5f
        /*00f2*/ 	.short	0x0101


	//----- nvinfo : EIATTR_VRC_CTA_INIT_COUNT
	.align		4
        /*00f4*/ 	.byte	0x02, 0x4a
	.zero		1
	.zero		1


	//----- nvinfo : EIATTR_EXIT_INSTR_OFFSETS
	.align		4
        /*00f8*/ 	.byte	0x04, 0x1c
        /*00fa*/ 	.short	(.L_43 - .L_42)


	//   ....[0]....
.L_42:
        /*00fc*/ 	.word	0x00000080


	//   ....[1]....
        /*0100*/ 	.word	0x00000180


	//   ....[2]....
        /*0104*/ 	.word	0x00000250


	//   ....[3]....
        /*0108*/ 	.word	0x00001210


	//----- nvinfo : EIATTR_CRS_STACK_SIZE
	.align		4
.L_43:
        /*010c*/ 	.byte	0x04, 0x1e
        /*010e*/ 	.short	(.L_45 - .L_44)
.L_44:
        /*0110*/ 	.word	0x00000000


	//----- nvinfo : EIATTR_CBANK_PARAM_SIZE
	.align		4
.L_45:
        /*0114*/ 	.byte	0x03, 0x19
        /*0116*/ 	.short	0x0064


	//----- nvinfo : EIATTR_PARAM_CBANK
	.align		4
        /*0118*/ 	.byte	0x04, 0x0a
        /*011a*/ 	.short	(.L_47 - .L_46)
	.align		4
.L_46:
        /*011c*/ 	.word	index@(.nv.constant0._Z3IPRPdS_PKdS1_S1_S1_S1_S1_S1_S1_S1_iii)
        /*0120*/ 	.short	0x0380
        /*0122*/ 	.short	0x0064


	//----- nvinfo : EIATTR_SW_WAR
	.align		4
.L_47:
        /*0124*/ 	.byte	0x04, 0x36
        /*0126*/ 	.short	(.L_49 - .L_48)
.L_48:
        /*0128*/ 	.word	0x00000008
.L_49:


//--------------------- .nv.callgraph             --------------------------
	.section	.nv.callgraph,"",@"SHT_CUDA_CALLGRAPH"
	.align	4
	.sectionentsize	8
	.align		4
        /*0000*/ 	.word	0x00000000
	.align		4
        /*0004*/ 	.word	0xffffffff
	.align		4
        /*0008*/ 	.word	0x00000000
	.align		4
        /*000c*/ 	.word	0xfffffffe
	.align		4
        /*0010*/ 	.word	0x00000000
	.align		4
        /*0014*/ 	.word	0xfffffffd
	.align		4
        /*0018*/ 	.word	0x00000000
	.align		4
        /*001c*/ 	.word	0xfffffffc


//--------------------- .nv.constant4             --------------------------
	.section	.nv.constant4,"a",@progbits
	.align	8
	.align		8
.nv.constant4:
        /*0000*/ 	.dword	__cudart_i2opi_d
	.align		8
        /*0008*/ 	.dword	__cudart_sin_cos_coeffs


//--------------------- .text._Z3IPRPdS_PKdS1_S1_S1_S1_S1_S1_S1_S1_iii --------------------------
	.section	.text._Z3IPRPdS_PKdS1_S1_S1_S1_S1_S1_S1_S1_iii,"ax",@progbits
	.align	128
        .global         _Z3IPRPdS_PKdS1_S1_S1_S1_S1_S1_S1_S1_iii
        .type           _Z3IPRPdS_PKdS1_S1_S1_S1_S1_S1_S1_S1_iii,@function
        .size           _Z3IPRPdS_PKdS1_S1_S1_S1_S1_S1_S1_S1_iii,(.L_x_30 - _Z3IPRPdS_PKdS1_S1_S1_S1_S1_S1_S1_S1_iii)
        .other          _Z3IPRPdS_PKdS1_S1_S1_S1_S1_S1_S1_S1_iii,@"STO_CUDA_ENTRY STV_DEFAULT"
_Z3IPRPdS_PKdS1_S1_S1_S1_S1_S1_S1_S1_iii:
.text._Z3IPRPdS_PKdS1_S1_S1_S1_S1_S1_S1_S1_iii:
[----:B------:R-:W0:Y:S01]  /*0000*/  LDC R1, c[0x0][0x37c] ;  /* 0x0000df00ff017b82 */ /* 0x000e220000000800 */
[----:B------:R-:W1:Y:S07]  /*0010*/  S2R R5, SR_TID.X ;  /* 0x0000000000057919 */ /* 0x000e6e0000002100 */
[----:B------:R-:W1:Y:S01]  /*0020*/  S2UR UR4, SR_CTAID.X ;  /* 0x00000000000479c3 */ /* 0x000e620000002500 */
[----:B------:R-:W2:Y:S01]  /*0030*/  LDCU UR5, c[0x0][0x3e0] ;  /* 0x00007c00ff0577ac */ /* 0x000ea20008000800 */
[----:B0-----:R-:W-:-:S06]  /*0040*/  VIADD R1, R1, 0xffffffd8 ;  /* 0xffffffd801017836 */ /* 0x001fcc0000000000 */
[----:B------:R-:W1:Y:S02]  /*0050*/  LDC R4, c[0x0][0x360] ;  /* 0x0000d800ff047b82 */ /* 0x000e640000000800 */
[----:B-1----:R-:W-:-:S05]  /*0060*/  IMAD R5, R4, UR4, R5 ;  /* 0x0000000404057c24 */ /* 0x002fca000f8e0205 */
[----:B--2---:R-:W-:-:S13]  /*0070*/  ISETP.GE.AND P0, PT, R5, UR5, PT ;  /* 0x0000000505007c0c */ /* 0x004fda000bf06270 */
[----:B------:R-:W-:Y:S05]  /*0080*/  @P0 EXIT ;  /* 0x000000000000094d */ /* 0x000fea0003800000 */
[----:B------:R-:W0:Y:S01]  /*0090*/  LDCU UR6, c[0x0][0x3d8] ;  /* 0x00007b00ff0677ac */ /* 0x000e220008000800 */
[----:B------:R-:W1:Y:S01]  /*00a0*/  LDC.64 R8, c[0x0][0x380] ;  /* 0x0000e000ff087b82 */ /* 0x000e620000000a00 */
[----:B------:R-:W2:Y:S01]  /*00b0*/  LDCU UR4, c[0x0][0x370] ;  /* 0x00006e00ff0477ac */ /* 0x000ea20008000800 */
[----:B------:R-:W3:Y:S06]  /*00c0*/  LDCU.64 UR8, c[0x0][0x358] ;  /* 0x00006b00ff0877ac */ /* 0x000eec0008000a00 */
[----:B------:R-:W4:Y:S01]  /*00d0*/  LDC.64 R10, c[0x0][0x388] ;  /* 0x0000e200ff0a7b82 */ /* 0x000f220000000a00 */
[----:B0-----:R-:W-:Y:S01]  /*00e0*/  UISETP.GT.AND UP0, UPT, UR6, URZ, UPT ;  /* 0x000000ff0600728c */ /* 0x001fe2000bf04270 */
[----:B--2---:R-:W-:-:S08]  /*00f0*/  IMAD R4, R4, UR4, RZ ;  /* 0x0000000404047c24 */ /* 0x004fd0000f8e02ff */
[----:B---3--:R-:W-:Y:S05]  /*0100*/  BRA.U UP0, `(.L_x_0) ;  /* 0x0000000100207547 */ /* 0x008fea000b800000 */
.L_x_1:
[----:B-1----:R-:W-:-:S04]  /*0110*/  IMAD.WIDE R2, R5, 0x8, R8 ;  /* 0x0000000805027825 */ /* 0x002fc800078e0208 */
[----:B----4-:R-:W-:Y:S01]  /*0120*/  IMAD.WIDE R6, R5, 0x8, R10 ;  /* 0x0000000805067825 */ /* 0x010fe200078e020a */
[----:B------:R0:W-:Y:S03]  /*0130*/  STG.E.64 desc[UR8][R2.64], RZ ;  /* 0x000000ff02007986 */ /* 0x0001e6000c101b08 */
[----:B------:R-:W-:Y:S01]  /*0140*/  IMAD.IADD R5, R4, 0x1, R5 ;  /* 0x0000000104057824 */ /* 0x000fe200078e0205 */
[----:B------:R0:W-:Y:S04]  /*0150*/  STG.E.64 desc[UR8][R6.64], RZ ;  /* 0x000000ff06007986 */ /* 0x0001e8000c101b08 */
[----:B------:R-:W-:-:S13]  /*0160*/  ISETP.GE.AND P0, PT, R5, UR5, PT ;  /* 0x0000000505007c0c */ /* 0x000fda000bf06270 */
[----:B0-----:R-:W-:Y:S05]  /*0170*/  @!P0 BRA `(.L_x_1) ;  /* 0xfffffffc00e48947 */ /* 0x001fea000383ffff */
[----:B------:R-:W-:Y:S05]  /*0180*/  EXIT ;  /* 0x000000000000794d */ /* 0x000fea0003800000 */
.L_x_0:
[----:B------:R-:W0:Y:S01]  /*0190*/  LDCU UR4, c[0x0][0x3dc] ;  /* 0x00007b80ff0477ac */ /* 0x000e220008000800 */
[----:B------:R-:W2:Y:S08]  /*01a0*/  LDC.64 R2, c[0x0][0x380] ;  /* 0x0000e000ff027b82 */ /* 0x000eb00000000a00 */
[----:B-1----:R-:W1:Y:S01]  /*01b0*/  LDC.64 R8, c[0x0][0x388] ;  /* 0x0000e200ff087b82 */ /* 0x002e620000000a00 */
[----:B0-----:R-:W-:-:S09]  /*01c0*/  UISETP.GT.AND UP0, UPT, UR4, URZ, UPT ;  /* 0x000000ff0400728c */ /* 0x001fd2000bf04270 */
[----:B------:R-:W-:Y:S05]  /*01d0*/  BRA.U UP0, `(.L_x_2) ;  /* 0x0000000100207547 */ /* 0x000fea000b800000 */
.L_x_3:
[----:B--2---:R-:W-:-:S04]  /*01e0*/  IMAD.WIDE R6, R5, 0x8, R2 ;  /* 0x0000000805067825 */ /* 0x004fc800078e0202 */
[----:B-1--4-:R-:W-:Y:S01]  /*01f0*/  IMAD.WIDE R10, R5, 0x8, R8 ;  /* 0x00000008050a7825 */ /* 0x012fe200078e0208 */
[----:B------:R0:W-:Y:S03]  /*0200*/  STG.E.64 desc[UR8][R6.64], RZ ;  /* 0x000000ff06007986 */ /* 0x0001e6000c101b08 */
[----:B------:R-:W-:Y:S01]  /*0210*/  IMAD.IADD R5, R4, 0x1, R5 ;  /* 0x0000000104057824 */ /* 0x000fe200078e0205 */
[----:B------:R0:W-:Y:S04]  /*0220*/  STG.E.64 desc[UR8][R10.64], RZ ;  /* 0x000000ff0a007986 */ /* 0x0001e8000c101b08 */
[----:B------:R-:W-:-:S13]  /*0230*/  ISETP.GE.AND P0, PT, R5, UR5, PT ;  /* 0x0000000505007c0c */ /* 0x000fda000bf06270 */
[----:B0-----:R-:W-:Y:S05]  /*0240*/  @!P0 BRA `(.L_x_3) ;  /* 0xfffffffc00e48947 */ /* 0x001fea000383ffff */
[----:B------:R-:W-:Y:S05]  /*0250*/  EXIT ;  /* 0x000000000000794d */ /* 0x000fea0003800000 */
.L_x_2:
[----:B--2---:R-:W-:Y:S01]  /*0260*/  IMAD.MOV.U32 R2, RZ, RZ, 0x0 ;  /* 0x00000000ff027424 */ /* 0x004fe200078e00ff */
[----:B------:R-:W-:Y:S01]  /*0270*/  UMOV UR6, 0xfefa39ef ;  /* 0xfefa39ef00067882 */ /* 0x000fe20000000000 */
[----:B------:R-:W-:Y:S01]  /*0280*/  IMAD.MOV.U32 R3, RZ, RZ, 0x43380000 ;  /* 0x43380000ff037424 */ /* 0x000fe200078e00ff */
[----:B------:R-:W-:Y:S01]  /*0290*/  UMOV UR7, 0x3fe62e42 ;  /* 0x3fe62e4200077882 */ /* 0x000fe20000000000 */
[----:B------:R-:W-:Y:S01]  /*02a0*/  UIADD3 UR5, UPT, UPT, UR4, -0x1, URZ ;  /* 0xffffffff04057890 */ /* 0x000fe2000fffe0ff */
[----:B------:R-:W0:Y:S03]  /*02b0*/  LDCU.64 UR12, c[0x4][0x8] ;  /* 0x01000100ff0c77ac */ /* 0x000e260008000a00 */
[----:B------:R-:W-:-:S05]  /*02c0*/  DADD R2, -R2, 6.75539944105574400000e+15 ;  /* 0x4338000002027429 */ /* 0x000fca0000000100 */
[----:B------:R-:W2:Y:S03]  /*02d0*/  I2F.F64 R44, UR5 ;  /* 0x00000005002c7d12 */ /* 0x000ea60008201c00 */
[----:B------:R-:W-:Y:S01]  /*02e0*/  DFMA R6, R2, -UR6, RZ ;  /* 0x8000000602067c2b */ /* 0x000fe200080000ff */
[----:B------:R-:W-:Y:S01]  /*02f0*/  UMOV UR6, 0x3b39803f ;  /* 0x3b39803f00067882 */ /* 0x000fe20000000000 */
[----:B------:R-:W-:-:S06]  /*0300*/  UMOV UR7, 0x3c7abc9e ;  /* 0x3c7abc9e00077882 */ /* 0x000fcc0000000000 */
[----:B------:R-:W-:Y:S01]  /*0310*/  DFMA R6, R2, -UR6, R6 ;  /* 0x8000000602067c2b */ /* 0x000fe20008000006 */
[----:B------:R-:W-:Y:S01]  /*0320*/  UMOV UR6, 0x69ce2bdf ;  /* 0x69ce2bdf00067882 */ /* 0x000fe20000000000 */
[----:B------:R-:W-:Y:S01]  /*0330*/  IMAD.MOV.U32 R2, RZ, RZ, -0x35dec16 ;  /* 0xfca213eaff027424 */ /* 0x000fe200078e00ff */
[----:B------:R-:W-:Y:S01]  /*0340*/  UMOV UR7, 0x3e5ade15 ;  /* 0x3e5ade1500077882 */ /* 0x000fe20000000000 */
[----:B------:R-:W-:-:S06]  /*0350*/  IMAD.MOV.U32 R3, RZ, RZ, 0x3e928af3 ;  /* 0x3e928af3ff037424 */ /* 0x000fcc00078e00ff */
[----:B------:R-:W-:Y:S01]  /*0360*/  DFMA R2, R6, UR6, R2 ;  /* 0x0000000606027c2b */ /* 0x000fe20008000002 */
[----:B------:R-:W-:Y:S01]  /*0370*/  UMOV UR6, 0x62401315 ;  /* 0x6240131500067882 */ /* 0x000fe20000000000 */
[----:B------:R-:W-:-:S06]  /*0380*/  UMOV UR7, 0x3ec71dee ;  /* 0x3ec71dee00077882 */ /* 0x000fcc0000000000 */
[----:B------:R-:W-:Y:S01]  /*0390*/  DFMA R2, R6, R2, UR6 ;  /* 0x0000000606027e2b */ /* 0x000fe20008000002 */
        /* <DEDUP_REMOVED lines=21> */
[----:B------:R-:W-:Y:S02]  /*04f0*/  UIMAD.WIDE.U32 UR6, UR4, 0x8, URZ ;  /* 0x00000008040678a5 */ /* 0x000fe4000f8e00ff */
[----:B------:R-:W-:-:S05]  /*0500*/  UIADD3 UR4, UPT, UPT, -UR4, URZ, URZ ;  /* 0x000000ff04047290 */ /* 0x000fca000fffe1ff */
[----:B------:R-:W-:-:S08]  /*0510*/  DFMA R2, R6, R2, 1 ;  /* 0x3ff000000602742b */ /* 0x000fd00000000002 */
[----:B0-2---:R-:W-:-:S11]  /*0520*/  DFMA R46, R6, R2, 1 ;  /* 0x3ff00000062e742b */ /* 0x005fd60000000002 */
.L_x_15:
[----:B------:R-:W0:Y:S08]  /*0530*/  LDC.64 R14, c[0x0][0x390] ;  /* 0x0000e400ff0e7b82 */ /* 0x000e300000000a00 */
[----:B------:R-:W2:Y:S08]  /*0540*/  LDC.64 R12, c[0x0][0x398] ;  /* 0x0000e600ff0c7b82 */ /* 0x000eb00000000a00 */
[----:B----4-:R-:W3:Y:S01]  /*0550*/  LDC.64 R10, c[0x0][0x3a0] ;  /* 0x0000e800ff0a7b82 */ /* 0x010ee20000000a00 */
[----:B0-----:R-:W-:-:S06]  /*0560*/  IMAD.WIDE R14, R5, 0x8, R14 ;  /* 0x00000008050e7825 */ /* 0x001fcc00078e020e */
[----:B------:R-:W5:Y:S01]  /*0570*/  LDG.E.64 R14, desc[UR8][R14.64] ;  /* 0x000000080e0e7981 */ /* 0x000f62000c1e1b00 */
[----:B--2---:R-:W-:-:S06]  /*0580*/  IMAD.WIDE R12, R5, 0x8, R12 ;  /* 0x00000008050c7825 */ /* 0x004fcc00078e020c */
[----:B------:R-:W5:Y:S01]  /*0590*/  LDG.E.64 R12, desc[UR8][R12.64] ;  /* 0x000000080c0c7981 */ /* 0x000f62000c1e1b00 */
[----:B---3--:R-:W-:-:S06]  /*05a0*/  IMAD.WIDE R10, R5, 0x8, R10 ;  /* 0x00000008050a7825 */ /* 0x008fcc00078e020a */
[----:B------:R-:W5:Y:S01]  /*05b0*/  LDG.E.64 R10, desc[UR8][R10.64] ;  /* 0x000000080a0a7981 */ /* 0x000f62000c1e1b00 */
[----:B------:R-:W-:Y:S01]  /*05c0*/  IMAD.MOV.U32 R0, RZ, RZ, RZ ;  /* 0x000000ffff007224 */ /* 0x000fe200078e00ff */
[----:B------:R-:W-:Y:S02]  /*05d0*/  CS2R R42, SRZ ;  /* 0x00000000002a7805 */ /* 0x000fe4000001ff00 */
[----:B-1----:R-:W-:-:S07]  /*05e0*/  CS2R R8, SRZ ;  /* 0x0000000000087805 */ /* 0x002fce000001ff00 */
.L_x_14:
[----:B------:R-:W0:Y:S01]  /*05f0*/  LDC.64 R6, c[0x0][0x3c8] ;  /* 0x0000f200ff067b82 */ /* 0x000e220000000a00 */
[----:B------:R-:W1:Y:S01]  /*0600*/  MUFU.RCP64H R3, R45 ;  /* 0x0000002d00037308 */ /* 0x000e620000001800 */
[----:B------:R-:W-:Y:S01]  /*0610*/  IMAD.MOV.U32 R2, RZ, RZ, 0x1 ;  /* 0x00000001ff027424 */ /* 0x000fe200078e00ff */
[----:B------:R-:W2:Y:S01]  /*0620*/  LDCU UR5, c[0x0][0x3d8] ;  /* 0x00007b00ff0577ac */ /* 0x000ea20008000800 */
[----:B0-----:R-:W-:-:S06]  /*0630*/  IMAD.WIDE.U32 R6, R0, 0x8, R6 ;  /* 0x0000000800067825 */ /* 0x001fcc00078e0006 */
[----:B------:R-:W3:Y:S01]  /*0640*/  LDG.E.64 R6, desc[UR8][R6.64] ;  /* 0x0000000806067981 */ /* 0x000ee2000c1e1b00 */
[----:B-1----:R-:W-:-:S08]  /*0650*/  DFMA R16, -R44, R2, 1 ;  /* 0x3ff000002c10742b */ /* 0x002fd00000000102 */
[----:B------:R-:W-:-:S08]  /*0660*/  DFMA R16, R16, R16, R16 ;  /* 0x000000101010722b */ /* 0x000fd00000000010 */
[----:B------:R-:W-:-:S08]  /*0670*/  DFMA R16, R2, R16, R2 ;  /* 0x000000100210722b */ /* 0x000fd00000000002 */
[----:B------:R-:W-:-:S08]  /*0680*/  DFMA R2, -R44, R16, 1 ;  /* 0x3ff000002c02742b */ /* 0x000fd00000000110 */
[----:B------:R-:W-:-:S08]  /*0690*/  DFMA R2, R16, R2, R16 ;  /* 0x000000021002722b */ /* 0x000fd00000000010 */
[----:B---3--:R-:W-:Y:S01]  /*06a0*/  DMUL R16, R6, R2 ;  /* 0x0000000206107228 */ /* 0x008fe20000000000 */
[----:B------:R-:W-:-:S07]  /*06b0*/  FSETP.GEU.AND P1, PT, |R7|, 6.5827683646048100446e-37, PT ;  /* 0x036000000700780b */ /* 0x000fce0003f2e200 */
[----:B------:R-:W-:-:S08]  /*06c0*/  DFMA R18, -R44, R16, R6 ;  /* 0x000000102c12722b */ /* 0x000fd00000000106 */
[----:B------:R-:W-:Y:S01]  /*06d0*/  DFMA R2, R2, R18, R16 ;  /* 0x000000120202722b */ /* 0x000fe20000000010 */
[----:B------:R-:W-:Y:S02]  /*06e0*/  IMAD.MOV.U32 R16, RZ, RZ, R0 ;  /* 0x000000ffff107224 */ /* 0x000fe400078e0000 */
[----:B------:R-:W-:-:S05]  /*06f0*/  VIADD R0, R0, 0x1 ;  /* 0x0000000100007836 */ /* 0x000fca0000000000 */
[----:B--2---:R-:W-:Y:S02]  /*0700*/  ISETP.NE.AND P2, PT, R0, UR5, PT ;  /* 0x0000000500007c0c */ /* 0x004fe4000bf45270 */
[----:B------:R-:W-:-:S05]  /*0710*/  FFMA R17, RZ, R45, R3 ;  /* 0x0000002dff117223 */ /* 0x000fca0000000003 */
[----:B------:R-:W-:-:S13]  /*0720*/  FSETP.GT.AND P0, PT, |R17|, 1.469367938527859385e-39, PT ;  /* 0x001000001100780b */ /* 0x000fda0003f04200 */
[----:B------:R-:W-:Y:S05]  /*0730*/  @P0 BRA P1, `(.L_x_4) ;  /* 0x0000000000080947 */ /* 0x000fea0000800000 */
[----:B------:R-:W-:-:S07]  /*0740*/  MOV R22, 0x760 ;  /* 0x0000076000167802 */ /* 0x000fce0000000f00 */
[----:B-----5:R-:W-:Y:S05]  /*0750*/  CALL.REL.NOINC `($__internal_0_$__cuda_sm20_div_rn_f64_full) ;  /* 0x0000000800b07944 */ /* 0x020fea0003c00000 */
.L_x_4:
[----:B------:R-:W0:Y:S08]  /*0760*/  LDC.64 R22, c[0x0][0x3b0] ;  /* 0x0000ec00ff167b82 */ /* 0x000e300000000a00 */
[----:B------:R-:W1:Y:S08]  /*0770*/  LDC.64 R20, c[0x0][0x3a8] ;  /* 0x0000ea00ff147b82 */ /* 0x000e700000000a00 */
[----:B------:R-:W2:Y:S08]  /*0780*/  LDC.64 R18, c[0x0][0x3c0] ;  /* 0x0000f000ff127b82 */ /* 0x000eb00000000a00 */
[----:B------:R-:W3:Y:S01]  /*0790*/  LDC.64 R26, c[0x0][0x3b8] ;  /* 0x0000ee00ff1a7b82 */ /* 0x000ee20000000a00 */
[----:B0-----:R-:W-:-:S06]  /*07a0*/  IMAD.WIDE.U32 R22, R16, 0x8, R22 ;  /* 0x0000000810167825 */ /* 0x001fcc00078e0016 */
[----:B------:R-:W4:Y:S01]  /*07b0*/  LDG.E.64 R22, desc[UR8][R22.64] ;  /* 0x0000000816167981 */ /* 0x000f22000c1e1b00 */
[C---:B-1----:R-:W-:Y:S01]  /*07c0*/  IMAD.WIDE.U32 R20, R16.reuse, 0x8, R20 ;  /* 0x0000000810147825 */ /* 0x042fe200078e0014 */
[----:B------:R-:W0:Y:S05]  /*07d0*/  LDC.64 R38, c[0x0][0x3d0] ;  /* 0x0000f400ff267b82 */ /* 0x000e2a0000000a00 */
[----:B------:R-:W4:Y:S01]  /*07e0*/  LDG.E.64 R20, desc[UR8][R20.64] ;  /* 0x0000000814147981 */ /* 0x000f22000c1e1b00 */
[----:B--2---:R-:W-:-:S06]  /*07f0*/  IMAD.WIDE.U32 R18, R16, 0x8, R18 ;  /* 0x0000000810127825 */ /* 0x004fcc00078e0012 */
[----:B------:R-:W2:Y:S01]  /*0800*/  LDG.E.64 R18, desc[UR8][R18.64] ;  /* 0x0000000812127981 */ /* 0x000ea2000c1e1b00 */
[----:B---3--:R-:W-:-:S06]  /*0810*/  IMAD.WIDE.U32 R26, R16, 0x8, R26 ;  /* 0x00000008101a7825 */ /* 0x008fcc00078e001a */
[----:B------:R-:W3:Y:S01]  /*0820*/  LDG.E.64 R26, desc[UR8][R26.64] ;  /* 0x000000081a1a7981 */ /* 0x000ee2000c1e1b00 */
[C---:B------:R-:W-:Y:S02]  /*0830*/  IMAD R17, R16.reuse, UR7, RZ ;  /* 0x0000000710117c24 */ /* 0x040fe4000f8e02ff */
[----:B0-----:R-:W-:Y:S01]  /*0840*/  IMAD.WIDE.U32 R38, R16, UR6, R38 ;  /* 0x0000000610267c25 */ /* 0x001fe2000f8e0026 */
[----:B------:R-:W-:Y:S02]  /*0850*/  CS2R R30, SRZ ;  /* 0x00000000001e7805 */ /* 0x000fe4000001ff00 */
[----:B------:R-:W-:Y:S02]  /*0860*/  CS2R R32, SRZ ;  /* 0x0000000000207805 */ /* 0x000fe4000001ff00 */
[----:B------:R-:W-:Y:S01]  /*0870*/  CS2R R34, SRZ ;  /* 0x0000000000227805 */ /* 0x000fe2000001ff00 */
[----:B------:R-:W-:Y:S02]  /*0880*/  IMAD.IADD R39, R39, 0x1, R17 ;  /* 0x0000000127277824 */ /* 0x000fe400078e0211 */
[----:B------:R-:W-:Y:S01]  /*0890*/  IMAD.U32 R40, RZ, RZ, UR4 ;  /* 0x00000004ff287e24 */ /* 0x000fe2000f8e00ff */
[----:B----45:R-:W-:-:S08]  /*08a0*/  DMUL R24, R12, R22 ;  /* 0x000000160c187228 */ /* 0x030fd00000000000 */
[----:B------:R-:W-:Y:S02]  /*08b0*/  DFMA R24, R14, R20, R24 ;  /* 0x000000140e18722b */ /* 0x000fe40000000018 */
[----:B--2---:R-:W-:-:S06]  /*08c0*/  DFMA R6, R6, -0.5, R18 ;  /* 0xbfe000000606782b */ /* 0x004fcc0000000012 */
[----:B---3--:R-:W-:-:S11]  /*08d0*/  DFMA R28, R10, R26, R24 ;  /* 0x0000001a0a1c722b */ /* 0x008fd60000000018 */
.L_x_13:
[----:B------:R0:W5:Y:S01]  /*08e0*/  LDG.E.64 R36, desc[UR8][R38.64] ;  /* 0x0000000826247981 */ /* 0x000162000c1e1b00 */
[----:B------:R-:W-:Y:S01]  /*08f0*/  DFMA R16, R30, R2, R6 ;  /* 0x000000021e10722b */ /* 0x000fe20000000006 */
[----:B------:R-:W-:Y:S01]  /*0900*/  UMOV UR10, 0xd265408b ;  /* 0xd265408b000a7882 */ /* 0x000fe20000000000 */
[----:B------:R-:W-:Y:S01]  /*0910*/  UMOV UR11, 0x3e568103 ;  /* 0x3e568103000b7882 */ /* 0x000fe20000000000 */
[----:B------:R-:W-:Y:S05]  /*0920*/  BSSY.RECONVERGENT B0, `(.L_x_5) ;  /* 0x0000020000007945 */ /* 0x000fea0003800200 */
[----:B------:R-:W-:-:S08]  /*0930*/  DMUL R16, R16, UR10 ;  /* 0x0000000a10107c28 */ /* 0x000fd00008000000 */
[----:B------:R-:W-:-:S08]  /*0940*/  DMUL R48, R28, R16 ;  /* 0x000000101c307228 */ /* 0x000fd00000000000 */
[----:B------:R-:W-:-:S14]  /*0950*/  DSETP.NEU.AND P3, PT, |R48|, +INF , PT ;  /* 0x7ff000003000742a */ /* 0x000fdc0003f6d200 */
[----:B0-----:R-:W-:Y:S05]  /*0960*/  @!P3 BRA `(.L_x_6) ;  /* 0x000000000064b947 */ /* 0x001fea0003800000 */
[----:B------:R-:W-:Y:S01]  /*0970*/  UMOV UR10, 0x6dc9c883 ;  /* 0x6dc9c883000a7882 */ /* 0x000fe20000000000 */
[----:B------:R-:W-:Y:S01]  /*0980*/  UMOV UR11, 0x3fe45f30 ;  /* 0x3fe45f30000b7882 */ /* 0x000fe20000000000 */
[C---:B------:R-:W-:Y:S01]  /*0990*/  DSETP.GE.AND P0, PT, |R48|.reuse, 2.14748364800000000000e+09, PT ;  /* 0x41e000003000742a */ /* 0x040fe20003f06200 */
[----:B------:R-:W-:Y:S01]  /*09a0*/  BSSY.RECONVERGENT B1, `(.L_x_7) ;  /* 0x0000013000017945 */ /* 0x000fe20003800200 */
[----:B------:R-:W-:Y:S01]  /*09b0*/  DMUL R16, R48, UR10 ;  /* 0x0000000a30107c28 */ /* 0x000fe20008000000 */
[----:B------:R-:W-:Y:S01]  /*09c0*/  UMOV UR10, 0x54442d18 ;  /* 0x54442d18000a7882 */ /* 0x000fe20000000000 */
[----:B------:R-:W-:-:S08]  /*09d0*/  UMOV UR11, 0x3ff921fb ;  /* 0x3ff921fb000b7882 */ /* 0x000fd00000000000 */
[----:B------:R-:W0:Y:S08]  /*09e0*/  F2I.F64 R16, R16 ;  /* 0x0000001000107311 */ /* 0x000e300000301100 */
[----:B0-----:R-:W0:Y:S02]  /*09f0*/  I2F.F64 R52, R16 ;  /* 0x0000001000347312 */ /* 0x001e240000201c00 */
[----:B0-----:R-:W-:Y:S01]  /*0a00*/  DFMA R18, R52, -UR10, R48 ;  /* 0x8000000a34127c2b */ /* 0x001fe20008000030 */
[----:B------:R-:W-:Y:S01]  /*0a10*/  UMOV UR10, 0x33145c00 ;  /* 0x33145c00000a7882 */ /* 0x000fe20000000000 */
[----:B------:R-:W-:-:S06]  /*0a20*/  UMOV UR11, 0x3c91a626 ;  /* 0x3c91a626000b7882 */ /* 0x000fcc0000000000 */
[----:B------:R-:W-:Y:S01]  /*0a30*/  DFMA R18, R52, -UR10, R18 ;  /* 0x8000000a34127c2b */ /* 0x000fe20008000012 */
[----:B------:R-:W-:Y:S01]  /*0a40*/  UMOV UR10, 0x252049c0 ;  /* 0x252049c0000a7882 */ /* 0x000fe20000000000 */
[----:B------:R-:W-:-:S06]  /*0a50*/  UMOV UR11, 0x397b839a ;  /* 0x397b839a000b7882 */ /* 0x000fcc0000000000 */
[----:B------:R-:W-:Y:S01]  /*0a60*/  DFMA R52, R52, -UR10, R18 ;  /* 0x8000000a34347c2b */ /* 0x000fe20008000012 */
[----:B------:R-:W-:Y:S10]  /*0a70*/  @!P0 BRA `(.L_x_8) ;  /* 0x0000000000148947 */ /* 0x000ff40003800000 */
[----:B------:R-:W-:Y:S01]  /*0a80*/  IMAD.MOV.U32 R23, RZ, RZ, R48 ;  /* 0x000000ffff177224 */ /* 0x000fe200078e0030 */
[----:B------:R-:W-:Y:S01]  /*0a90*/  MOV R16, 0xac0 ;  /* 0x00000ac000107802 */ /* 0x000fe20000000f00 */
[----:B------:R-:W-:-:S07]  /*0aa0*/  IMAD.MOV.U32 R17, RZ, RZ, R49 ;  /* 0x000000ffff117224 */ /* 0x000fce00078e0031 */
[----:B-----5:R-:W-:Y:S05]  /*0ab0*/  CALL.REL.NOINC `($_Z3IPRPdS_PKdS1_S1_S1_S1_S1_S1_S1_S1_iii$__internal_trig_reduction_slowpathd) ;  /* 0x0000000c00507944 */ /* 0x020fea0003c00000 */
[----:B------:R-:W-:-:S07]  /*0ac0*/  IMAD.MOV.U32 R16, RZ, RZ, R18 ;  /* 0x000000ffff107224 */ /* 0x000fce00078e0012 */
.L_x_8:
[----:B------:R-:W-:Y:S05]  /*0ad0*/  BSYNC.RECONVERGENT B1 ;  /* 0x0000000000017941 */ /* 0x000fea0003800200 */
.L_x_7:
[----:B------:R-:W-:Y:S01]  /*0ae0*/  VIADD R41, R16, 0x1 ;  /* 0x0000000110297836 */ /* 0x000fe20000000000 */
[----:B------:R-:W-:Y:S06]  /*0af0*/  BRA `(.L_x_9) ;  /* 0x0000000000087947 */ /* 0x000fec0003800000 */
.L_x_6:
[----:B------:R-:W-:Y:S01]  /*0b00*/  DMUL R52, RZ, R48 ;  /* 0x00000030ff347228 */ /* 0x000fe20000000000 */
[----:B------:R-:W-:-:S10]  /*0b10*/  IMAD.MOV.U32 R41, RZ, RZ, 0x1 ;  /* 0x00000001ff297424 */ /* 0x000fd400078e00ff */
.L_x_9:
[----:B------:R-:W-:Y:S05]  /*0b20*/  BSYNC.RECONVERGENT B0 ;  /* 0x0000000000007941 */ /* 0x000fea0003800200 */
.L_x_5:
[----:B------:R-:W-:-:S05]  /*0b30*/  IMAD.SHL.U32 R16, R41, 0x40, RZ ;  /* 0x0000004029107824 */ /* 0x000fca00078e00ff */
[----:B------:R-:W-:-:S04]  /*0b40*/  LOP3.LUT R16, R16, 0x40, RZ, 0xc0, !PT ;  /* 0x0000004010107812 */ /* 0x000fc800078ec0ff */
[----:B------:R-:W-:-:S05]  /*0b50*/  IADD3 R54, P0, PT, R16, UR12, RZ ;  /* 0x0000000c10367c10 */ /* 0x000fca000ff1e0ff */
[----:B------:R-:W-:-:S05]  /*0b60*/  IMAD.X R55, RZ, RZ, UR13, P0 ;  /* 0x0000000dff377e24 */ /* 0x000fca00080e06ff */
[----:B------:R-:W2:Y:S01]  /*0b70*/  LDG.E.128.CONSTANT R16, desc[UR8][R54.64] ;  /* 0x0000000836107981 */ /* 0x000ea2000c1e9d00 */
[----:B------:R-:W-:Y:S01]  /*0b80*/  LOP3.LUT R20, R41, 0x1, RZ, 0xc0, !PT ;  /* 0x0000000129147812 */ /* 0x000fe200078ec0ff */
[----:B------:R-:W-:Y:S01]  /*0b90*/  IMAD.MOV.U32 R21, RZ, RZ, 0x3da8ff83 ;  /* 0x3da8ff83ff157424 */ /* 0x000fe200078e00ff */
[----:B------:R-:W-:Y:S01]  /*0ba0*/  DMUL R50, R52, R52 ;  /* 0x0000003434327228 */ /* 0x000fe20000000000 */
[----:B------:R-:W3:Y:S01]  /*0bb0*/  LDG.E.128.CONSTANT R24, desc[UR8][R54.64+0x20] ;  /* 0x0000200836187981 */ /* 0x000ee2000c1e9d00 */
[----:B------:R-:W-:Y:S01]  /*0bc0*/  ISETP.NE.U32.AND P0, PT, R20, 0x1, PT ;  /* 0x000000011400780c */ /* 0x000fe20003f05070 */
[----:B------:R-:W-:-:S03]  /*0bd0*/  IMAD.MOV.U32 R20, RZ, RZ, 0x20fd8164 ;  /* 0x20fd8164ff147424 */ /* 0x000fc600078e00ff */
[----:B------:R-:W-:Y:S02]  /*0be0*/  FSEL R21, -R21, 0.11223486810922622681, !P0 ;  /* 0x3de5db6515157808 */ /* 0x000fe40004000100 */
[----:B------:R-:W-:-:S06]  /*0bf0*/  FSEL R20, R20, -8.06006814911005101289e+34, !P0 ;  /* 0xf9785eba14147808 */ /* 0x000fcc0004000000 */
[C---:B--2---:R-:W-:Y:S01]  /*0c00*/  DFMA R16, R50.reuse, R20, R16 ;  /* 0x000000143210722b */ /* 0x044fe20000000010 */
[----:B------:R-:W2:Y:S07]  /*0c10*/  LDG.E.128.CONSTANT R20, desc[UR8][R54.64+0x10] ;  /* 0x0000100836147981 */ /* 0x000eae000c1e9d00 */
[C---:B------:R-:W-:Y:S01]  /*0c20*/  DFMA R16, R50.reuse, R16, R18 ;  /* 0x000000103210722b */ /* 0x040fe20000000012 */
[----:B------:R-:W-:Y:S07]  /*0c30*/  BSSY.RECONVERGENT B0, `(.L_x_10) ;  /* 0x0000026000007945 */ /* 0x000fee0003800200 */
[----:B--2---:R-:W-:-:S08]  /*0c40*/  DFMA R16, R50, R16, R20 ;  /* 0x000000103210722b */ /* 0x004fd00000000014 */
[----:B------:R-:W-:-:S08]  /*0c50*/  DFMA R16, R50, R16, R22 ;  /* 0x000000103210722b */ /* 0x000fd00000000016 */
[----:B---3--:R-:W-:-:S08]  /*0c60*/  DFMA R16, R50, R16, R24 ;  /* 0x000000103210722b */ /* 0x008fd00000000018 */
[----:B------:R-:W-:-:S08]  /*0c70*/  DFMA R16, R50, R16, R26 ;  /* 0x000000103210722b */ /* 0x000fd0000000001a */
[----:B------:R-:W-:Y:S02]  /*0c80*/  DFMA R52, R16, R52, R52 ;  /* 0x000000341034722b */ /* 0x000fe40000000034 */
[----:B------:R-:W-:-:S10]  /*0c90*/  DFMA R16, R50, R16, 1 ;  /* 0x3ff000003210742b */ /* 0x000fd40000000010 */
[----:B------:R-:W-:Y:S02]  /*0ca0*/  FSEL R18, R16, R52, !P0 ;  /* 0x0000003410127208 */ /* 0x000fe40004000000 */
[----:B------:R-:W-:-:S06]  /*0cb0*/  FSEL R19, R17, R53, !P0 ;  /* 0x0000003511137208 */ /* 0x000fcc0004000000 */
[----:B------:R-:W-:Y:S01]  /*0cc0*/  DADD R16, RZ, -R18 ;  /* 0x00000000ff107229 */ /* 0x000fe20000000812 */
[----:B------:R-:W-:-:S09]  /*0cd0*/  LOP3.LUT P0, RZ, R41, 0x2, RZ, 0xc0, !PT ;  /* 0x0000000229ff7812 */ /* 0x000fd2000780c0ff */
[----:B------:R-:W-:Y:S02]  /*0ce0*/  FSEL R50, R18, R16, !P0 ;  /* 0x0000001012327208 */ /* 0x000fe40004000000 */
[----:B------:R-:W-:Y:S01]  /*0cf0*/  FSEL R51, R19, R17, !P0 ;  /* 0x0000001113337208 */ /* 0x000fe20004000000 */
[----:B------:R-:W-:Y:S06]  /*0d00*/  @!P3 BRA `(.L_x_11) ;  /* 0x000000000058b947 */ /* 0x000fec0003800000 */
[----:B------:R-:W-:Y:S01]  /*0d10*/  UMOV UR10, 0x6dc9c883 ;  /* 0x6dc9c883000a7882 */ /* 0x000fe20000000000 */
[----:B------:R-:W-:Y:S01]  /*0d20*/  UMOV UR11, 0x3fe45f30 ;  /* 0x3fe45f30000b7882 */ /* 0x000fe20000000000 */
[C---:B------:R-:W-:Y:S02]  /*0d30*/  DSETP.GE.AND P0, PT, |R48|.reuse, 2.14748364800000000000e+09, PT ;  /* 0x41e000003000742a */ /* 0x040fe40003f06200 */
[----:B------:R-:W-:Y:S01]  /*0d40*/  DMUL R16, R48, UR10 ;  /* 0x0000000a30107c28 */ /* 0x000fe20008000000 */
[----:B------:R-:W-:Y:S01]  /*0d50*/  UMOV UR10, 0x54442d18 ;  /* 0x54442d18000a7882 */ /* 0x000fe20000000000 */
[----:B------:R-:W-:-:S04]  /*0d60*/  UMOV UR11, 0x3ff921fb ;  /* 0x3ff921fb000b7882 */ /* 0x000fc80000000000 */
        /* <DEDUP_REMOVED lines=14> */
[----:B------:R-:W-:Y:S01]  /*0e50*/  IMAD.MOV.U32 R41, RZ, RZ, R18 ;  /* 0x000000ffff297224 */ /* 0x000fe200078e0012 */
[----:B------:R-:W-:Y:S06]  /*0e60*/  BRA `(.L_x_12) ;  /* 0x0000000000087947 */ /* 0x000fec0003800000 */
.L_x_11:
[----:B------:R-:W-:Y:S01]  /*0e70*/  DMUL R52, RZ, R48 ;  /* 0x00000030ff347228 */ /* 0x000fe20000000000 */
[----:B------:R-:W-:-:S10]  /*0e80*/  IMAD.MOV.U32 R41, RZ, RZ, RZ ;  /* 0x000000ffff297224 */ /* 0x000fd400078e00ff */
.L_x_12:
[----:B------:R-:W-:Y:S05]  /*0e90*/  BSYNC.RECONVERGENT B0 ;  /* 0x0000000000007941 */ /* 0x000fea0003800200 */
.L_x_10:
        /* <DEDUP_REMOVED lines=15> */
[----:B------:R-:W-:Y:S01]  /*0f90*/  DFMA R16, R48, R16, R18 ;  /* 0x000000103010722b */ /* 0x000fe20000000012 */
[----:B------:R-:W-:Y:S01]  /*0fa0*/  VIADD R40, R40, 0x1 ;  /* 0x0000000128287836 */ /* 0x000fe20000000000 */
[----:B------:R-:W-:Y:S01]  /*0fb0*/  DMUL R50, R46, R50 ;  /* 0x000000322e327228 */ /* 0x000fe20000000000 */
[----:B------:R-:W-:Y:S01]  /*0fc0*/  IADD3 R38, P1, PT, R38, 0x8, RZ ;  /* 0x0000000826267810 */ /* 0x000fe20007f3e0ff */
[----:B------:R-:W-:-:S04]  /*0fd0*/  DADD R30, R30, 1 ;  /* 0x3ff000001e1e7429 */ /* 0x000fc80000000000 */
[----:B------:R-:W-:Y:S01]  /*0fe0*/  IMAD.X R39, RZ, RZ, R39, P1 ;  /* 0x000000ffff277224 */ /* 0x000fe200008e0627 */
        /* <DEDUP_REMOVED lines=11> */
[----:B------:R-:W-:-:S06]  /*10a0*/  FSEL R17, R19, R17, !P0 ;  /* 0x0000001113117208 */ /* 0x000fcc0004000000 */
[----:B------:R-:W-:Y:S01]  /*10b0*/  DMUL R16, R46, R16 ;  /* 0x000000102e107228 */ /* 0x000fe20000000000 */
[----:B------:R-:W-:-:S07]  /*10c0*/  ISETP.NE.AND P0, PT, R40, RZ, PT ;  /* 0x000000ff2800720c */ /* 0x000fce0003f05270 */
[-C--:B------:R-:W-:Y:S02]  /*10d0*/  DMUL R18, RZ, R16.reuse ;  /* 0x00000010ff127228 */ /* 0x080fe40000000000 */
[----:B-----5:R-:W-:-:S06]  /*10e0*/  DMUL R16, R36, R16 ;  /* 0x0000001024107228 */ /* 0x020fcc0000000000 */
[-C--:B------:R-:W-:Y:S02]  /*10f0*/  DFMA R18, R36, R50.reuse, -R18 ;  /* 0x000000322412722b */ /* 0x080fe40000000812 */
[----:B------:R-:W-:-:S06]  /*1100*/  DFMA R16, RZ, R50, R16 ;  /* 0x00000032ff10722b */ /* 0x000fcc0000000010 */
[----:B------:R-:W-:Y:S02]  /*1110*/  DADD R34, R18, R34 ;  /* 0x0000000012227229 */ /* 0x000fe40000000022 */
[----:B------:R-:W-:Y:S01]  /*1120*/  DADD R32, R16, R32 ;  /* 0x0000000010207229 */ /* 0x000fe20000000020 */
[----:B------:R-:W-:Y:S10]  /*1130*/  @P0 BRA `(.L_x_13) ;  /* 0xfffffff400e80947 */ /* 0x000ff4000383ffff */
[----:B------:R-:W-:Y:S02]  /*1140*/  DADD R8, R34, R8 ;  /* 0x0000000022087229 */ /* 0x000fe40000000008 */
[----:B------:R-:W-:Y:S01]  /*1150*/  DADD R42, R32, R42 ;  /* 0x00000000202a7229 */ /* 0x000fe2000000002a */
[----:B------:R-:W-:Y:S10]  /*1160*/  @P2 BRA `(.L_x_14) ;  /* 0xfffffff400202947 */ /* 0x000ff4000383ffff */
[----:B------:R-:W0:Y:S01]  /*1170*/  LDC.64 R2, c[0x0][0x380] ;  /* 0x0000e000ff027b82 */ /* 0x000e220000000a00 */
[----:B------:R-:W1:Y:S07]  /*1180*/  LDCU UR5, c[0x0][0x3e0] ;  /* 0x00007c00ff0577ac */ /* 0x000e6e0008000800 */
[----:B------:R-:W2:Y:S01]  /*1190*/  LDC.64 R6, c[0x0][0x388] ;  /* 0x0000e200ff067b82 */ /* 0x000ea20000000a00 */
[----:B0-----:R-:W-:-:S05]  /*11a0*/  IMAD.WIDE R2, R5, 0x8, R2 ;  /* 0x0000000805027825 */ /* 0x001fca00078e0202 */
[----:B------:R0:W-:Y:S01]  /*11b0*/  STG.E.64 desc[UR8][R2.64], R8 ;  /* 0x0000000802007986 */ /* 0x0001e2000c101b08 */
[----:B--2---:R-:W-:-:S04]  /*11c0*/  IMAD.WIDE R6, R5, 0x8, R6 ;  /* 0x0000000805067825 */ /* 0x004fc800078e0206 */
[----:B------:R-:W-:Y:S01]  /*11d0*/  IMAD.IADD R5, R4, 0x1, R5 ;  /* 0x0000000104057824 */ /* 0x000fe200078e0205 */
[----:B------:R0:W-:Y:S04]  /*11e0*/  STG.E.64 desc[UR8][R6.64], R42 ;  /* 0x0000002a06007986 */ /* 0x0001e8000c101b08 */
[----:B-1----:R-:W-:-:S13]  /*11f0*/  ISETP.GE.AND P0, PT, R5, UR5, PT ;  /* 0x0000000505007c0c */ /* 0x002fda000bf06270 */
[----:B0-----:R-:W-:Y:S05]  /*1200*/  @!P0 BRA `(.L_x_15) ;  /* 0xfffffff000c88947 */ /* 0x001fea000383ffff */
[----:B------:R-:W-:Y:S05]  /*1210*/  EXIT ;  /* 0x000000000000794d */ /* 0x000fea0003800000 */
        .weak           $__internal_0_$__cuda_sm20_div_rn_f64_full
        .type           $__internal_0_$__cuda_sm20_div_rn_f64_full,@function
        .size           $__internal_0_$__cuda_sm20_div_rn_f64_full,($_Z3IPRPdS_PKdS1_S1_S1_S1_S1_S1_S1_S1_iii$__internal_trig_reduction_slowpathd - $__internal_0_$__cuda_sm20_div_rn_f64_full)
$__internal_0_$__cuda_sm20_div_rn_f64_full:
[C---:B------:R-:W-:Y:S01]  /*1220*/  FSETP.GEU.AND P0, PT, |R45|.reuse, 1.469367938527859385e-39, PT ;  /* 0x001000002d00780b */ /* 0x040fe20003f0e200 */
[--C-:B------:R-:W-:Y:S01]  /*1230*/  IMAD.MOV.U32 R18, RZ, RZ, R44.reuse ;  /* 0x000000ffff127224 */ /* 0x100fe200078e002c */
[----:B------:R-:W-:Y:S01]  /*1240*/  LOP3.LUT R2, R45, 0x800fffff, RZ, 0xc0, !PT ;  /* 0x800fffff2d027812 */ /* 0x000fe200078ec0ff */
[----:B------:R-:W-:Y:S01]  /*1250*/  IMAD.MOV.U32 R19, RZ, RZ, R45 ;  /* 0x000000ffff137224 */ /* 0x000fe200078e002d */
[C---:B------:R-:W-:Y:S01]  /*1260*/  FSETP.GEU.AND P3, PT, |R7|.reuse, 1.469367938527859385e-39, PT ;  /* 0x001000000700780b */ /* 0x040fe20003f6e200 */
[----:B------:R-:W-:Y:S01]  /*1270*/  IMAD.MOV.U32 R20, RZ, RZ, 0x1 ;  /* 0x00000001ff147424 */ /* 0x000fe200078e00ff */
[----:B------:R-:W-:Y:S01]  /*1280*/  LOP3.LUT R3, R2, 0x3ff00000, RZ, 0xfc, !PT ;  /* 0x3ff0000002037812 */ /* 0x000fe200078efcff */
[----:B------:R-:W-:Y:S01]  /*1290*/  IMAD.MOV.U32 R2, RZ, RZ, R44 ;  /* 0x000000ffff027224 */ /* 0x000fe200078e002c */
[----:B------:R-:W-:Y:S01]  /*12a0*/  LOP3.LUT R17, R7, 0x7ff00000, RZ, 0xc0, !PT ;  /* 0x7ff0000007117812 */ /* 0x000fe200078ec0ff */
[----:B------:R-:W-:Y:S01]  /*12b0*/  IMAD.MOV.U32 R23, RZ, RZ, 0x1ca00000 ;  /* 0x1ca00000ff177424 */ /* 0x000fe200078e00ff */
[----:B------:R-:W-:Y:S01]  /*12c0*/  LOP3.LUT R30, R45, 0x7ff00000, RZ, 0xc0, !PT ;  /* 0x7ff000002d1e7812 */ /* 0x000fe200078ec0ff */
[----:B------:R-:W-:Y:S02]  /*12d0*/  BSSY.RECONVERGENT B0, `(.L_x_16) ;  /* 0x000004e000007945 */ /* 0x000fe40003800200 */
[----:B------:R-:W-:Y:S01]  /*12e0*/  @!P0 DMUL R2, R18, 8.98846567431157953865e+307 ;  /* 0x7fe0000012028828 */ /* 0x000fe20000000000 */
[----:B------:R-:W-:Y:S01]  /*12f0*/  ISETP.GE.U32.AND P1, PT, R17, R30, PT ;  /* 0x0000001e1100720c */ /* 0x000fe20003f26070 */
[----:B------:R-:W-:-:S02]  /*1300*/  IMAD.MOV.U32 R31, RZ, RZ, R17 ;  /* 0x000000ffff1f7224 */ /* 0x000fc400078e0011 */
[----:B------:R-:W-:Y:S02]  /*1310*/  @!P3 LOP3.LUT R26, R19, 0x7ff00000, RZ, 0xc0, !PT ;  /* 0x7ff00000131ab812 */ /* 0x000fe400078ec0ff */
[----:B------:R-:W0:Y:S02]  /*1320*/  MUFU.RCP64H R21, R3 ;  /* 0x0000000300157308 */ /* 0x000e240000001800 */
[----:B------:R-:W-:Y:S02]  /*1330*/  @!P3 ISETP.GE.U32.AND P4, PT, R17, R26, PT ;  /* 0x0000001a1100b20c */ /* 0x000fe40003f86070 */
[----:B------:R-:W-:-:S05]  /*1340*/  @!P0 LOP3.LUT R30, R3, 0x7ff00000, RZ, 0xc0, !PT ;  /* 0x7ff00000031e8812 */ /* 0x000fca00078ec0ff */
[----:B------:R-:W-:Y:S01]  /*1350*/  VIADD R33, R30, 0xffffffff ;  /* 0xffffffff1e217836 */ /* 0x000fe20000000000 */
[----:B0-----:R-:W-:-:S08]  /*1360*/  DFMA R24, R20, -R2, 1 ;  /* 0x3ff000001418742b */ /* 0x001fd00000000802 */
[----:B------:R-:W-:-:S08]  /*1370*/  DFMA R24, R24, R24, R24 ;  /* 0x000000181818722b */ /* 0x000fd00000000018 */
[----:B------:R-:W-:Y:S01]  /*1380*/  DFMA R26, R20, R24, R20 ;  /* 0x00000018141a722b */ /* 0x000fe20000000014 */
[C---:B------:R-:W-:Y:S01]  /*1390*/  @!P3 SEL R25, R23.reuse, 0x63400000, !P4 ;  /* 0x634000001719b807 */ /* 0x040fe20006000000 */
[----:B------:R-:W-:Y:S01]  /*13a0*/  IMAD.MOV.U32 R20, RZ, RZ, R6 ;  /* 0x000000ffff147224 */ /* 0x000fe200078e0006 */
[----:B------:R-:W-:Y:S01]  /*13b0*/  SEL R21, R23, 0x63400000, !P1 ;  /* 0x6340000017157807 */ /* 0x000fe20004800000 */
[----:B------:R-:W-:Y:S01]  /*13c0*/  @!P3 IMAD.MOV.U32 R24, RZ, RZ, RZ ;  /* 0x000000ffff18b224 */ /* 0x000fe200078e00ff */
[--C-:B------:R-:W-:Y:S02]  /*13d0*/  @!P3 LOP3.LUT R25, R25, 0x80000000, R7.reuse, 0xf8, !PT ;  /* 0x800000001919b812 */ /* 0x100fe400078ef807 */
[----:B------:R-:W-:Y:S01]  /*13e0*/  LOP3.LUT R21, R21, 0x800fffff, R7, 0xf8, !PT ;  /* 0x800fffff15157812 */ /* 0x000fe200078ef807 */
[----:B------:R-:W-:Y:S01]  /*13f0*/  DFMA R28, R26, -R2, 1 ;  /* 0x3ff000001a1c742b */ /* 0x000fe20000000802 */
[----:B------:R-:W-:-:S06]  /*1400*/  @!P3 LOP3.LUT R25, R25, 0x100000, RZ, 0xfc, !PT ;  /* 0x001000001919b812 */ /* 0x000fcc00078efcff */
[----:B------:R-:W-:Y:S02]  /*1410*/  @!P3 DFMA R20, R20, 2, -R24 ;  /* 0x400000001414b82b */ /* 0x000fe40000000818 */
[----:B------:R-:W-:-:S08]  /*1420*/  DFMA R24, R26, R28, R26 ;  /* 0x0000001c1a18722b */ /* 0x000fd0000000001a */
[----:B------:R-:W-:Y:S01]  /*1430*/  @!P3 LOP3.LUT R31, R21, 0x7ff00000, RZ, 0xc0, !PT ;  /* 0x7ff00000151fb812 */ /* 0x000fe200078ec0ff */
[----:B------:R-:W-:-:S04]  /*1440*/  DMUL R26, R24, R20 ;  /* 0x00000014181a7228 */ /* 0x000fc80000000000 */
[----:B------:R-:W-:-:S04]  /*1450*/  VIADD R32, R31, 0xffffffff ;  /* 0xffffffff1f207836 */ /* 0x000fc80000000000 */
[----:B------:R-:W-:Y:S01]  /*1460*/  DFMA R28, R26, -R2, R20 ;  /* 0x800000021a1c722b */ /* 0x000fe20000000014 */
[----:B------:R-:W-:-:S04]  /*1470*/  ISETP.GT.U32.AND P0, PT, R32, 0x7feffffe, PT ;  /* 0x7feffffe2000780c */ /* 0x000fc80003f04070 */
[----:B------:R-:W-:-:S03]  /*1480*/  ISETP.GT.U32.OR P0, PT, R33, 0x7feffffe, P0 ;  /* 0x7feffffe2100780c */ /* 0x000fc60000704470 */
[----:B------:R-:W-:-:S10]  /*1490*/  DFMA R24, R24, R28, R26 ;  /* 0x0000001c1818722b */ /* 0x000fd4000000001a */
[----:B------:R-:W-:Y:S05]  /*14a0*/  @P0 BRA `(.L_x_17) ;  /* 0x00000000006c0947 */ /* 0x000fea0003800000 */
[----:B------:R-:W-:-:S04]  /*14b0*/  LOP3.LUT R28, R19, 0x7ff00000, RZ, 0xc0, !PT ;  /* 0x7ff00000131c7812 */ /* 0x000fc800078ec0ff */
[CC--:B------:R-:W-:Y:S02]  /*14c0*/  VIADDMNMX R26, R17.reuse, -R28.reuse, 0xb9600000, !PT ;  /* 0xb9600000111a7446 */ /* 0x0c0fe4000780091c */
[----:B------:R-:W-:Y:S01]  /*14d0*/  ISETP.GE.U32.AND P0, PT, R17, R28, PT ;  /* 0x0000001c1100720c */ /* 0x000fe20003f06070 */
[----:B------:R-:W-:Y:S01]  /*14e0*/  IMAD.MOV.U32 R28, RZ, RZ, RZ ;  /* 0x000000ffff1c7224 */ /* 0x000fe200078e00ff */
[----:B------:R-:W-:Y:S02]  /*14f0*/  VIMNMX R26, PT, PT, R26, 0x46a00000, PT ;  /* 0x46a000001a1a7848 */ /* 0x000fe40003fe0100 */
[----:B------:R-:W-:-:S05]  /*1500*/  SEL R17, R23, 0x63400000, !P0 ;  /* 0x6340000017117807 */ /* 0x000fca0004000000 */
[----:B------:R-:W-:-:S04]  /*1510*/  IMAD.IADD R17, R26, 0x1, -R17 ;  /* 0x000000011a117824 */ /* 0x000fc800078e0a11 */
[----:B------:R-:W-:-:S06]  /*1520*/  VIADD R29, R17, 0x7fe00000 ;  /* 0x7fe00000111d7836 */ /* 0x000fcc0000000000 */
[----:B------:R-:W-:-:S10]  /*1530*/  DMUL R26, R24, R28 ;  /* 0x0000001c181a7228 */ /* 0x000fd40000000000 */
[----:B------:R-:W-:-:S13]  /*1540*/  FSETP.GTU.AND P0, PT, |R27|, 1.469367938527859385e-39, PT ;  /* 0x001000001b00780b */ /* 0x000fda0003f0c200 */
[----:B------:R-:W-:Y:S05]  /*1550*/  @P0 BRA `(.L_x_18) ;  /* 0x0000000000940947 */ /* 0x000fea0003800000 */
[----:B------:R-:W-:Y:S01]  /*1560*/  DFMA R2, R24, -R2, R20 ;  /* 0x800000021802722b */ /* 0x000fe20000000014 */
[----:B------:R-:W-:-:S09]  /*1570*/  IMAD.MOV.U32 R28, RZ, RZ, RZ ;  /* 0x000000ffff1c7224 */ /* 0x000fd200078e00ff */
[C---:B------:R-:W-:Y:S02]  /*1580*/  FSETP.NEU.AND P0, PT, R3.reuse, RZ, PT ;  /* 0x000000ff0300720b */ /* 0x040fe40003f0d000 */
[----:B------:R-:W-:-:S04]  /*1590*/  LOP3.LUT R19, R3, 0x80000000, R19, 0x48, !PT ;  /* 0x8000000003137812 */ /* 0x000fc800078e4813 */
[----:B------:R-:W-:-:S07]  /*15a0*/  LOP3.LUT R29, R19, R29, RZ, 0xfc, !PT ;  /* 0x0000001d131d7212 */ /* 0x000fce00078efcff */
[----:B------:R-:W-:Y:S05]  /*15b0*/  @!P0 BRA `(.L_x_18) ;  /* 0x00000000007c8947 */ /* 0x000fea0003800000 */
[----:B------:R-:W-:Y:S02]  /*15c0*/  IMAD.MOV R3, RZ, RZ, -R17 ;  /* 0x000000ffff037224 */ /* 0x000fe400078e0a11 */
[----:B------:R-:W-:-:S06]  /*15d0*/  IMAD.MOV.U32 R2, RZ, RZ, RZ ;  /* 0x000000ffff027224 */ /* 0x000fcc00078e00ff */
[----:B------:R-:W-:Y:S02]  /*15e0*/  DFMA R2, R26, -R2, R24 ;  /* 0x800000021a02722b */ /* 0x000fe40000000018 */
[----:B------:R-:W-:-:S04]  /*15f0*/  DMUL.RP R24, R24, R28 ;  /* 0x0000001c18187228 */ /* 0x000fc80000008000 */
[----:B------:R-:W-:-:S04]  /*1600*/  IADD3 R2, PT, PT, -R17, -0x43300000, RZ ;  /* 0xbcd0000011027810 */ /* 0x000fc80007ffe1ff */
[----:B------:R-:W-:Y:S02]  /*1610*/  FSETP.NEU.AND P0, PT, |R3|, R2, PT ;  /* 0x000000020300720b */ /* 0x000fe40003f0d200 */
[----:B------:R-:W-:Y:S02]  /*1620*/  LOP3.LUT R19, R25, R19, RZ, 0x3c, !PT ;  /* 0x0000001319137212 */ /* 0x000fe400078e3cff */
[----:B------:R-:W-:Y:S02]  /*1630*/  FSEL R26, R24, R26, !P0 ;  /* 0x0000001a181a7208 */ /* 0x000fe40004000000 */
[----:B------:R-:W-:Y:S01]  /*1640*/  FSEL R27, R19, R27, !P0 ;  /* 0x0000001b131b7208 */ /* 0x000fe20004000000 */
[----:B------:R-:W-:Y:S06]  /*1650*/  BRA `(.L_x_18) ;  /* 0x0000000000547947 */ /* 0x000fec0003800000 */
.L_x_17:
[----:B------:R-:W-:-:S14]  /*1660*/  DSETP.NAN.AND P0, PT, R6, R6, PT ;  /* 0x000000060600722a */ /* 0x000fdc0003f08000 */
[----:B------:R-:W-:Y:S05]  /*1670*/  @P0 BRA `(.L_x_19) ;  /* 0x0000000000440947 */ /* 0x000fea0003800000 */
[----:B------:R-:W-:-:S14]  /*1680*/  DSETP.NAN.AND P0, PT, R18, R18, PT ;  /* 0x000000121200722a */ /* 0x000fdc0003f08000 */
[----:B------:R-:W-:Y:S05]  /*1690*/  @P0 BRA `(.L_x_20) ;  /* 0x0000000000300947 */ /* 0x000fea0003800000 */
[----:B------:R-:W-:Y:S01]  /*16a0*/  ISETP.NE.AND P0, PT, R31, R30, PT ;  /* 0x0000001e1f00720c */ /* 0x000fe20003f05270 */
[----:B------:R-:W-:Y:S02]  /*16b0*/  IMAD.MOV.U32 R26, RZ, RZ, 0x0 ;  /* 0x00000000ff1a7424 */ /* 0x000fe400078e00ff */
[----:B------:R-:W-:-:S10]  /*16c0*/  IMAD.MOV.U32 R27, RZ, RZ, -0x80000 ;  /* 0xfff80000ff1b7424 */ /* 0x000fd400078e00ff */
[----:B------:R-:W-:Y:S05]  /*16d0*/  @!P0 BRA `(.L_x_18) ;  /* 0x0000000000348947 */ /* 0x000fea0003800000 */
[----:B------:R-:W-:Y:S02]  /*16e0*/  ISETP.NE.AND P0, PT, R31, 0x7ff00000, PT ;  /* 0x7ff000001f00780c */ /* 0x000fe40003f05270 */
[----:B------:R-:W-:Y:S02]  /*16f0*/  LOP3.LUT R27, R7, 0x80000000, R19, 0x48, !PT ;  /* 0x80000000071b7812 */ /* 0x000fe400078e4813 */
[----:B------:R-:W-:-:S13]  /*1700*/  ISETP.EQ.OR P0, PT, R30, RZ, !P0 ;  /* 0x000000ff1e00720c */ /* 0x000fda0004702670 */
[----:B------:R-:W-:Y:S01]  /*1710*/  @P0 LOP3.LUT R2, R27, 0x7ff00000, RZ, 0xfc, !PT ;  /* 0x7ff000001b020812 */ /* 0x000fe200078efcff */
[----:B------:R-:W-:Y:S02]  /*1720*/  @!P0 IMAD.MOV.U32 R26, RZ, RZ, RZ ;  /* 0x000000ffff1a8224 */ /* 0x000fe400078e00ff */
[----:B------:R-:W-:Y:S02]  /*1730*/  @P0 IMAD.MOV.U32 R26, RZ, RZ, RZ ;  /* 0x000000ffff1a0224 */ /* 0x000fe400078e00ff */
[----:B------:R-:W-:Y:S01]  /*1740*/  @P0 IMAD.MOV.U32 R27, RZ, RZ, R2 ;  /* 0x000000ffff1b0224 */ /* 0x000fe200078e0002 */
[----:B------:R-:W-:Y:S06]  /*1750*/  BRA `(.L_x_18) ;  /* 0x0000000000147947 */ /* 0x000fec0003800000 */
.L_x_20:
[----:B------:R-:W-:Y:S01]  /*1760*/  LOP3.LUT R27, R19, 0x80000, RZ, 0xfc, !PT ;  /* 0x00080000131b7812 */ /* 0x000fe200078efcff */
[----:B------:R-:W-:Y:S01]  /*1770*/  IMAD.MOV.U32 R26, RZ, RZ, R18 ;  /* 0x000000ffff1a7224 */ /* 0x000fe200078e0012 */
[----:B------:R-:W-:Y:S06]  /*1780*/  BRA `(.L_x_18) ;  /* 0x0000000000087947 */ /* 0x000fec0003800000 */
.L_x_19:
[----:B------:R-:W-:Y:S01]  /*1790*/  LOP3.LUT R27, R7, 0x80000, RZ, 0xfc, !PT ;  /* 0x00080000071b7812 */ /* 0x000fe200078efcff */
[----:B------:R-:W-:-:S07]  /*17a0*/  IMAD.MOV.U32 R26, RZ, RZ, R6 ;  /* 0x000000ffff1a7224 */ /* 0x000fce00078e0006 */
.L_x_18:
[----:B------:R-:W-:Y:S05]  /*17b0*/  BSYNC.RECONVERGENT B0 ;  /* 0x0000000000007941 */ /* 0x000fea0003800200 */
.L_x_16:
[----:B------:R-:W-:Y:S02]  /*17c0*/  IMAD.MOV.U32 R23, RZ, RZ, 0x0 ;  /* 0x00000000ff177424 */ /* 0x000fe400078e00ff */
[----:B------:R-:W-:Y:S02]  /*17d0*/  IMAD.MOV.U32 R2, RZ, RZ, R26 ;  /* 0x000000ffff027224 */ /* 0x000fe400078e001a */
[----:B------:R-:W-:Y:S01]  /*17e0*/  IMAD.MOV.U32 R3, RZ, RZ, R27 ;  /* 0x000000ffff037224 */ /* 0x000fe200078e001b */
[----:B------:R-:W-:Y:S06]  /*17f0*/  RET.REL.NODEC R22 `(_Z3IPRPdS_PKdS1_S1_S1_S1_S1_S1_S1_S1_iii) ;  /* 0xffffffe816007950 */ /* 0x000fec0003c3ffff */
        .type           $_Z3IPRPdS_PKdS1_S1_S1_S1_S1_S1_S1_S1_iii$__internal_trig_reduction_slowpathd,@function
        .size           $_Z3IPRPdS_PKdS1_S1_S1_S1_S1_S1_S1_S1_iii$__internal_trig_reduction_slowpathd,(.L_x_30 - $_Z3IPRPdS_PKdS1_S1_S1_S1_S1_S1_S1_S1_iii$__internal_trig_reduction_slowpathd)
$_Z3IPRPdS_PKdS1_S1_S1_S1_S1_S1_S1_S1_iii$__internal_trig_reduction_slowpathd:
[----:B------:R-:W-:Y:S01]  /*1800*/  SHF.R.U32.HI R20, RZ, 0x14, R17 ;  /* 0x00000014ff147819 */ /* 0x000fe20000011611 */
[----:B------:R-:W-:-:S03]  /*1810*/  IMAD.MOV.U32 R18, RZ, RZ, RZ ;  /* 0x000000ffff127224 */ /* 0x000fc600078e00ff */
[----:B------:R-:W-:-:S04]  /*1820*/  LOP3.LUT R19, R20, 0x7ff, RZ, 0xc0, !PT ;  /* 0x000007ff14137812 */ /* 0x000fc800078ec0ff */
[----:B------:R-:W-:-:S13]  /*1830*/  ISETP.NE.AND P0, PT, R19, 0x7ff, PT ;  /* 0x000007ff1300780c */ /* 0x000fda0003f05270 */
[----:B------:R-:W-:Y:S05]  /*1840*/  @!P0 BRA `(.L_x_21) ;  /* 0x0000000800548947 */ /* 0x000fea0003800000 */
[----:B------:R-:W-:Y:S01]  /*1850*/  VIADD R18, R19, 0xfffffc00 ;  /* 0xfffffc0013127836 */ /* 0x000fe20000000000 */
[----:B------:R-:W-:Y:S01]  /*1860*/  BSSY.RECONVERGENT B2, `(.L_x_22) ;  /* 0x000002f000027945 */ /* 0x000fe20003800200 */
[----:B------:R-:W-:-:S03]  /*1870*/  CS2R R52, SRZ ;  /* 0x0000000000347805 */ /* 0x000fc6000001ff00 */
[----:B------:R-:W-:Y:S02]  /*1880*/  SHF.R.U32.HI R26, RZ, 0x6, R18 ;  /* 0x00000006ff1a7819 */ /* 0x000fe40000011612 */
[----:B------:R-:W-:Y:S02]  /*1890*/  ISETP.GE.U32.AND P0, PT, R18, 0x80, PT ;  /* 0x000000801200780c */ /* 0x000fe40003f06070 */
[C---:B------:R-:W-:Y:S02]  /*18a0*/  IADD3 R21, PT, PT, -R26.reuse, 0x13, RZ ;  /* 0x000000131a157810 */ /* 0x040fe40007ffe1ff */
[----:B------:R-:W-:Y:S02]  /*18b0*/  IADD3 R22, PT, PT, -R26, 0xf, RZ ;  /* 0x0000000f1a167810 */ /* 0x000fe40007ffe1ff */
[----:B------:R-:W-:-:S04]  /*18c0*/  SEL R21, R21, 0x12, P0 ;  /* 0x0000001215157807 */ /* 0x000fc80000000000 */
[----:B------:R-:W-:-:S13]  /*18d0*/  ISETP.GE.AND P0, PT, R22, R21, PT ;  /* 0x000000151600720c */ /* 0x000fda0003f06270 */
[----:B------:R-:W-:Y:S05]  /*18e0*/  @P0 BRA `(.L_x_23) ;  /* 0x0000000000980947 */ /* 0x000fea0003800000 */
[----:B------:R-:W0:Y:S01]  /*18f0*/  LDC.64 R18, c[0x0][0x358] ;  /* 0x0000d600ff127b82 */ /* 0x000e220000000a00 */
[C---:B------:R-:W-:Y:S01]  /*1900*/  SHF.L.U64.HI R25, R23.reuse, 0xb, R17 ;  /* 0x0000000b17197819 */ /* 0x040fe20000010211 */
[----:B------:R-:W-:Y:S01]  /*1910*/  BSSY.RECONVERGENT B3, `(.L_x_24) ;  /* 0x0000022000037945 */ /* 0x000fe20003800200 */
[----:B------:R-:W-:Y:S01]  /*1920*/  IMAD.SHL.U32 R23, R23, 0x800, RZ ;  /* 0x0000080017177824 */ /* 0x000fe200078e00ff */
[----:B------:R-:W-:Y:S01]  /*1930*/  IADD3 R26, PT, PT, RZ, -R26, -R21 ;  /* 0x8000001aff1a7210 */ /* 0x000fe20007ffe815 */
[----:B------:R-:W-:Y:S01]  /*1940*/  IMAD.MOV.U32 R24, RZ, RZ, RZ ;  /* 0x000000ffff187224 */ /* 0x000fe200078e00ff */
[----:B------:R-:W-:Y:S02]  /*1950*/  LOP3.LUT R25, R25, 0x80000000, RZ, 0xfc, !PT ;  /* 0x8000000019197812 */ /* 0x000fe400078efcff */
[----:B------:R-:W-:-:S07]  /*1960*/  CS2R R52, SRZ ;  /* 0x0000000000347805 */ /* 0x000fce000001ff00 */
.L_x_25:
[----:B------:R-:W1:Y:S01]  /*1970*/  LDC.64 R54, c[0x4][RZ] ;  /* 0x01000000ff367b82 */ /* 0x000e620000000a00 */
[----:B0-----:R-:W-:Y:S02]  /*1980*/  R2UR UR10, R18 ;  /* 0x00000000120a72ca */ /* 0x001fe400000e0000 */
[----:B------:R-:W-:Y:S01]  /*1990*/  R2UR UR11, R19 ;  /* 0x00000000130b72ca */ /* 0x000fe200000e0000 */
[----:B-1----:R-:W-:-:S12]  /*19a0*/  IMAD.WIDE R54, R22, 0x8, R54 ;  /* 0x0000000816367825 */ /* 0x002fd800078e0236 */
[----:B------:R-:W2:Y:S01]  /*19b0*/  LDG.E.64.CONSTANT R54, desc[UR10][R54.64] ;  /* 0x0000000a36367981 */ /* 0x000ea2000c1e9b00 */
[----:B------:R-:W-:Y:S02]  /*19c0*/  IMAD.MOV.U32 R56, RZ, RZ, R52 ;  /* 0x000000ffff387224 */ /* 0x000fe400078e0034 */
[----:B------:R-:W-:Y:S02]  /*19d0*/  IMAD.MOV.U32 R57, RZ, RZ, R53 ;  /* 0x000000ffff397224 */ /* 0x000fe400078e0035 */
[----:B------:R-:W-:Y:S02]  /*19e0*/  VIADD R26, R26, 0x1 ;  /* 0x000000011a1a7836 */ /* 0x000fe40000000000 */
[C---:B------:R-:W-:Y:S02]  /*19f0*/  IMAD R53, R24.reuse, 0x8, R1 ;  /* 0x0000000818357824 */ /* 0x040fe400078e0201 */
[----:B------:R-:W-:Y:S02]  /*1a00*/  VIADD R24, R24, 0x1 ;  /* 0x0000000118187836 */ /* 0x000fe40000000000 */
[----:B------:R-:W-:-:S02]  /*1a10*/  VIADD R22, R22, 0x1 ;  /* 0x0000000116167836 */ /* 0x000fc40000000000 */
[----:B--2---:R-:W-:-:S04]  /*1a20*/  IMAD.WIDE.U32 R56, P4, R54, R23, R56 ;  /* 0x0000001736387225 */ /* 0x004fc80007880038 */
[----:B------:R-:W-:Y:S02]  /*1a30*/  IMAD R27, R54, R25, RZ ;  /* 0x00000019361b7224 */ /* 0x000fe400078e02ff */
[C---:B------:R-:W-:Y:S02]  /*1a40*/  IMAD R52, R55.reuse, R23, RZ ;  /* 0x0000001737347224 */ /* 0x040fe400078e02ff */
[----:B------:R-:W-:Y:S01]  /*1a50*/  IMAD.HI.U32 R41, R55, R25, RZ ;  /* 0x0000001937297227 */ /* 0x000fe200078e00ff */
[----:B------:R-:W-:-:S04]  /*1a60*/  IADD3 R27, P0, PT, R27, R57, RZ ;  /* 0x000000391b1b7210 */ /* 0x000fc80007f1e0ff */
[----:B------:R-:W-:Y:S01]  /*1a70*/  IADD3 R57, P1, PT, R52, R27, RZ ;  /* 0x0000001b34397210 */ /* 0x000fe20007f3e0ff */
[----:B------:R-:W-:-:S04]  /*1a80*/  IMAD.HI.U32 R27, R54, R25, RZ ;  /* 0x00000019361b7227 */ /* 0x000fc800078e00ff */
[----:B------:R-:W-:Y:S01]  /*1a90*/  IMAD.X R27, RZ, RZ, R27, P4 ;  /* 0x000000ffff1b7224 */ /* 0x000fe200020e061b */
[----:B------:R0:W-:Y:S01]  /*1aa0*/  STL.64 [R53], R56 ;  /* 0x0000003835007387 */ /* 0x0001e20000100a00 */
[----:B------:R-:W-:-:S05]  /*1ab0*/  IMAD.HI.U32 R52, R55, R23, RZ ;  /* 0x0000001737347227 */ /* 0x000fca00078e00ff */
[----:B------:R-:W-:Y:S01]  /*1ac0*/  IADD3.X R27, P0, PT, R52, R27, RZ, P0, !PT ;  /* 0x0000001b341b7210 */ /* 0x000fe2000071e4ff */
[----:B------:R-:W-:-:S04]  /*1ad0*/  IMAD R52, R55, R25, RZ ;  /* 0x0000001937347224 */ /* 0x000fc800078e02ff */
[----:B------:R-:W-:Y:S01]  /*1ae0*/  IMAD.X R41, RZ, RZ, R41, P0 ;  /* 0x000000ffff297224 */ /* 0x000fe200000e0629 */
[----:B------:R-:W-:Y:S02]  /*1af0*/  ISETP.NE.AND P0, PT, R26, -0xf, PT ;  /* 0xfffffff11a00780c */ /* 0x000fe40003f05270 */
[----:B------:R-:W-:-:S05]  /*1b00*/  IADD3.X R52, P1, PT, R52, R27, RZ, P1, !PT ;  /* 0x0000001b34347210 */ /* 0x000fca0000f3e4ff */
[----:B0-----:R-:W-:-:S06]  /*1b10*/  IMAD.X R53, RZ, RZ, R41, P1 ;  /* 0x000000ffff357224 */ /* 0x001fcc00008e0629 */
[----:B------:R-:W-:Y:S05]  /*1b20*/  @P0 BRA `(.L_x_25) ;  /* 0xfffffffc00900947 */ /* 0x000fea000383ffff */
[----:B------:R-:W-:Y:S05]  /*1b30*/  BSYNC.RECONVERGENT B3 ;  /* 0x0000000000037941 */ /* 0x000fea0003800200 */
.L_x_24:
[----:B------:R-:W-:-:S07]  /*1b40*/  IMAD.MOV.U32 R22, RZ, RZ, R21 ;  /* 0x000000ffff167224 */ /* 0x000fce00078e0015 */
.L_x_23:
[----:B------:R-:W-:Y:S05]  /*1b50*/  BSYNC.RECONVERGENT B2 ;  /* 0x0000000000027941 */ /* 0x000fea0003800200 */
.L_x_22:
[C---:B------:R-:W-:Y:S02]  /*1b60*/  LOP3.LUT R18, R20.reuse, 0x7ff, RZ, 0xc0, !PT ;  /* 0x000007ff14127812 */ /* 0x040fe400078ec0ff */
[----:B------:R-:W-:-:S03]  /*1b70*/  LOP3.LUT P0, R25, R20, 0x3f, RZ, 0xc0, !PT ;  /* 0x0000003f14197812 */ /* 0x000fc6000780c0ff */
[----:B------:R-:W-:-:S05]  /*1b80*/  VIADD R18, R18, 0xfffffc00 ;  /* 0xfffffc0012127836 */ /* 0x000fca0000000000 */
[----:B------:R-:W-:-:S05]  /*1b90*/  SHF.R.U32.HI R19, RZ, 0x6, R18 ;  /* 0x00000006ff137819 */ /* 0x000fca0000011612 */
[----:B------:R-:W-:-:S04]  /*1ba0*/  IMAD.IADD R18, R19, 0x1, R22 ;  /* 0x0000000113127824 */ /* 0x000fc800078e0216 */
[----:B------:R-:W-:-:S05]  /*1bb0*/  IMAD.U32 R57, R18, 0x8, R1 ;  /* 0x0000000812397824 */ /* 0x000fca00078e0001 */
[----:B------:R0:W-:Y:S04]  /*1bc0*/  STL.64 [R57+-0x78], R52 ;  /* 0xffff883439007387 */ /* 0x0001e80000100a00 */
[----:B------:R-:W2:Y:S04]  /*1bd0*/  @P0 LDL.64 R22, [R1+0x8] ;  /* 0x0000080001160983 */ /* 0x000ea80000100a00 */
[----:B------:R-:W3:Y:S04]  /*1be0*/  LDL.64 R20, [R1+0x10] ;  /* 0x0000100001147983 */ /* 0x000ee80000100a00 */
[----:B------:R-:W4:Y:S01]  /*1bf0*/  LDL.64 R18, [R1+0x18] ;  /* 0x0000180001127983 */ /* 0x000f220000100a00 */
[----:B------:R-:W-:Y:S01]  /*1c00*/  BSSY.RECONVERGENT B2, `(.L_x_26) ;  /* 0x0000035000027945 */ /* 0x000fe20003800200 */
[----:B--2---:R-:W-:-:S02]  /*1c10*/  @P0 SHF.R.U64 R27, R22, 0x1, R23 ;  /* 0x00000001161b0819 */ /* 0x004fc40000001217 */
[----:B------:R-:W-:Y:S02]  /*1c20*/  @P0 SHF.R.U32.HI R41, RZ, 0x1, R23 ;  /* 0x00000001ff290819 */ /* 0x000fe40000011617 */
[----:B------:R-:W-:Y:S02]  /*1c30*/  @P0 LOP3.LUT R22, R25, 0x3f, RZ, 0x3c, !PT ;  /* 0x0000003f19160812 */ /* 0x000fe400078e3cff */
[CC--:B---3--:R-:W-:Y:S02]  /*1c40*/  @P0 SHF.L.U32 R55, R20.reuse, R25.reuse, RZ ;  /* 0x0000001914370219 */ /* 0x0c8fe400000006ff */
[----:B------:R-:W-:Y:S02]  /*1c50*/  @P0 SHF.R.U64 R24, R27, R22, R41 ;  /* 0x000000161b180219 */ /* 0x000fe40000001229 */
[C-C-:B------:R-:W-:Y:S02]  /*1c60*/  @P0 SHF.R.U64 R23, R20.reuse, 0x1, R21.reuse ;  /* 0x0000000114170819 */ /* 0x140fe40000001215 */
[----:B------:R-:W-:-:S02]  /*1c70*/  @P0 SHF.L.U64.HI R27, R20, R25, R21 ;  /* 0x00000019141b0219 */ /* 0x000fc40000010215 */
[----:B------:R-:W-:Y:S02]  /*1c80*/  @P0 LOP3.LUT R20, R55, R24, RZ, 0xfc, !PT ;  /* 0x0000001837140212 */ /* 0x000fe400078efcff */
[----:B------:R-:W-:Y:S02]  /*1c90*/  @P0 SHF.R.U32.HI R24, RZ, R22, R41 ;  /* 0x00000016ff180219 */ /* 0x000fe40000011629 */
[----:B------:R-:W-:Y:S02]  /*1ca0*/  @P0 SHF.R.U32.HI R41, RZ, 0x1, R21 ;  /* 0x00000001ff290819 */ /* 0x000fe40000011615 */
[----:B------:R-:W-:Y:S02]  /*1cb0*/  @P0 LOP3.LUT R21, R27, R24, RZ, 0xfc, !PT ;  /* 0x000000181b150212 */ /* 0x000fe400078efcff */
[----:B----4-:R-:W-:Y:S02]  /*1cc0*/  @P0 SHF.L.U32 R24, R18, R25, RZ ;  /* 0x0000001912180219 */ /* 0x010fe400000006ff */
[----:B------:R-:W-:-:S02]  /*1cd0*/  @P0 SHF.R.U64 R23, R23, R22, R41 ;  /* 0x0000001617170219 */ /* 0x000fc40000001229 */
[----:B0-----:R-:W-:Y:S02]  /*1ce0*/  @P0 SHF.L.U64.HI R52, R18, R25, R19 ;  /* 0x0000001912340219 */ /* 0x001fe40000010213 */
[----:B------:R-:W-:Y:S01]  /*1cf0*/  @P0 SHF.R.U32.HI R41, RZ, R22, R41 ;  /* 0x00000016ff290219 */ /* 0x000fe20000011629 */
[----:B------:R-:W-:Y:S01]  /*1d00*/  IMAD.SHL.U32 R22, R20, 0x4, RZ ;  /* 0x0000000414167824 */ /* 0x000fe200078e00ff */
[----:B------:R-:W-:Y:S02]  /*1d10*/  @P0 LOP3.LUT R18, R24, R23, RZ, 0xfc, !PT ;  /* 0x0000001718120212 */ /* 0x000fe400078efcff */
[----:B------:R-:W-:Y:S02]  /*1d20*/  SHF.L.U64.HI R20, R20, 0x2, R21 ;  /* 0x0000000214147819 */ /* 0x000fe40000010215 */
[----:B------:R-:W-:Y:S02]  /*1d30*/  SHF.L.W.U32.HI R26, R21, 0x2, R18 ;  /* 0x00000002151a7819 */ /* 0x000fe40000010e12 */
[----:B------:R-:W-:-:S02]  /*1d40*/  @P0 LOP3.LUT R19, R52, R41, RZ, 0xfc, !PT ;  /* 0x0000002934130212 */ /* 0x000fc400078efcff */
[----:B------:R-:W-:Y:S02]  /*1d50*/  IADD3 RZ, P0, PT, RZ, -R22, RZ ;  /* 0x80000016ffff7210 */ /* 0x000fe40007f1e0ff */
[----:B------:R-:W-:Y:S02]  /*1d60*/  LOP3.LUT R21, RZ, R20, RZ, 0x33, !PT ;  /* 0x00000014ff157212 */ /* 0x000fe400078e33ff */
[----:B------:R-:W-:Y:S02]  /*1d70*/  SHF.L.W.U32.HI R18, R18, 0x2, R19 ;  /* 0x0000000212127819 */ /* 0x000fe40000010e13 */
[----:B------:R-:W-:Y:S02]  /*1d80*/  LOP3.LUT R23, RZ, R26, RZ, 0x33, !PT ;  /* 0x0000001aff177212 */ /* 0x000fe400078e33ff */
[----:B------:R-:W-:Y:S02]  /*1d90*/  IADD3.X R21, P0, PT, RZ, R21, RZ, P0, !PT ;  /* 0x00000015ff157210 */ /* 0x000fe4000071e4ff */
[----:B------:R-:W-:-:S02]  /*1da0*/  LOP3.LUT R24, RZ, R18, RZ, 0x33, !PT ;  /* 0x00000012ff187212 */ /* 0x000fc400078e33ff */
[----:B------:R-:W-:Y:S02]  /*1db0*/  IADD3.X R23, P1, PT, RZ, R23, RZ, P0, !PT ;  /* 0x00000017ff177210 */ /* 0x000fe4000073e4ff */
[----:B------:R-:W-:-:S03]  /*1dc0*/  ISETP.GT.U32.AND P4, PT, R26, -0x1, PT ;  /* 0xffffffff1a00780c */ /* 0x000fc60003f84070 */
[----:B------:R-:W-:Y:S01]  /*1dd0*/  IMAD.X R25, RZ, RZ, R24, P1 ;  /* 0x000000ffff197224 */ /* 0x000fe200008e0618 */
[----:B------:R-:W-:-:S04]  /*1de0*/  ISETP.GT.AND.EX P0, PT, R18, -0x1, PT, P4 ;  /* 0xffffffff1200780c */ /* 0x000fc80003f04340 */
[----:B------:R-:W-:Y:S02]  /*1df0*/  SEL R25, R18, R25, P0 ;  /* 0x0000001912197207 */ /* 0x000fe40000000000 */
[----:B------:R-:W-:Y:S02]  /*1e00*/  SEL R26, R26, R23, P0 ;  /* 0x000000171a1a7207 */ /* 0x000fe40000000000 */
[----:B------:R-:W-:-:S04]  /*1e10*/  ISETP.NE.U32.AND P1, PT, R25, RZ, PT ;  /* 0x000000ff1900720c */ /* 0x000fc80003f25070 */
[----:B------:R-:W-:Y:S01]  /*1e20*/  SEL R23, R26, R25, !P1 ;  /* 0x000000191a177207 */ /* 0x000fe20004800000 */
[----:B------:R-:W-:-:S05]  /*1e30*/  @!P0 IMAD.MOV R22, RZ, RZ, -R22 ;  /* 0x000000ffff168224 */ /* 0x000fca00078e0a16 */
[----:B------:R-:W0:Y:S02]  /*1e40*/  FLO.U32 R23, R23 ;  /* 0x0000001700177300 */ /* 0x000e2400000e0000 */
[C---:B0-----:R-:W-:Y:S02]  /*1e50*/  IADD3 R27, PT, PT, -R23.reuse, 0x1f, RZ ;  /* 0x0000001f171b7810 */ /* 0x041fe40007ffe1ff */
[----:B------:R-:W-:-:S03]  /*1e60*/  IADD3 R24, PT, PT, -R23, 0x3f, RZ ;  /* 0x0000003f17187810 */ /* 0x000fc60007ffe1ff */
[----:B------:R-:W-:Y:S01]  /*1e70*/  @P1 IMAD.MOV R24, RZ, RZ, R27 ;  /* 0x000000ffff181224 */ /* 0x000fe200078e021b */
[----:B------:R-:W-:-:S04]  /*1e80*/  SEL R27, R20, R21, P0 ;  /* 0x00000015141b7207 */ /* 0x000fc80000000000 */
[----:B------:R-:W-:-:S13]  /*1e90*/  ISETP.NE.AND P1, PT, R24, RZ, PT ;  /* 0x000000ff1800720c */ /* 0x000fda0003f25270 */
[----:B------:R-:W-:Y:S05]  /*1ea0*/  @!P1 BRA `(.L_x_27) ;  /* 0x0000000000289947 */ /* 0x000fea0003800000 */
[----:B------:R-:W-:Y:S02]  /*1eb0*/  LOP3.LUT R21, R24, 0x3f, RZ, 0xc0, !PT ;  /* 0x0000003f18157812 */ /* 0x000fe400078ec0ff */
[--C-:B------:R-:W-:Y:S02]  /*1ec0*/  SHF.R.U64 R23, R22, 0x1, R27.reuse ;  /* 0x0000000116177819 */ /* 0x100fe4000000121b */
[----:B------:R-:W-:Y:S02]  /*1ed0*/  SHF.R.U32.HI R27, RZ, 0x1, R27 ;  /* 0x00000001ff1b7819 */ /* 0x000fe4000001161b */
[----:B------:R-:W-:Y:S02]  /*1ee0*/  LOP3.LUT R20, R24, 0x3f, RZ, 0xc, !PT ;  /* 0x0000003f18147812 */ /* 0x000fe400078e0cff */
[CC--:B------:R-:W-:Y:S02]  /*1ef0*/  SHF.L.U64.HI R25, R26.reuse, R21.reuse, R25 ;  /* 0x000000151a197219 */ /* 0x0c0fe40000010219 */
[----:B------:R-:W-:-:S02]  /*1f00*/  SHF.L.U32 R21, R26, R21, RZ ;  /* 0x000000151a157219 */ /* 0x000fc400000006ff */
[-CC-:B------:R-:W-:Y:S02]  /*1f10*/  SHF.R.U64 R26, R23, R20.reuse, R27.reuse ;  /* 0x00000014171a7219 */ /* 0x180fe4000000121b */
[----:B------:R-:W-:Y:S02]  /*1f20*/  SHF.R.U32.HI R20, RZ, R20, R27 ;  /* 0x00000014ff147219 */ /* 0x000fe4000001161b */
[----:B------:R-:W-:Y:S02]  /*1f30*/  LOP3.LUT R26, R21, R26, RZ, 0xfc, !PT ;  /* 0x0000001a151a7212 */ /* 0x000fe400078efcff */
[----:B------:R-:W-:-:S07]  /*1f40*/  LOP3.LUT R25, R25, R20, RZ, 0xfc, !PT ;  /* 0x0000001419197212 */ /* 0x000fce00078efcff */
.L_x_27:
[----:B------:R-:W-:Y:S05]  /*1f50*/  BSYNC.RECONVERGENT B2 ;  /* 0x0000000000027941 */ /* 0x000fea0003800200 */
.L_x_26:
[----:B------:R-:W-:-:S04]  /*1f60*/  IMAD.WIDE.U32 R22, R26, 0x2168c235, RZ ;  /* 0x2168c2351a167825 */ /* 0x000fc800078e00ff */
[----:B------:R-:W-:Y:S01]  /*1f70*/  IMAD.MOV.U32 R20, RZ, RZ, R23 ;  /* 0x000000ffff147224 */ /* 0x000fe200078e0017 */
[----:B------:R-:W-:Y:S01]  /*1f80*/  IADD3 RZ, P1, PT, R22, R22, RZ ;  /* 0x0000001616ff7210 */ /* 0x000fe20007f3e0ff */
[----:B------:R-:W-:Y:S02]  /*1f90*/  IMAD.MOV.U32 R21, RZ, RZ, RZ ;  /* 0x000000ffff157224 */ /* 0x000fe400078e00ff */
[----:B------:R-:W-:-:S04]  /*1fa0*/  IMAD.HI.U32 R23, R25, -0x36f0255e, RZ ;  /* 0xc90fdaa219177827 */ /* 0x000fc800078e00ff */
[----:B------:R-:W-:-:S04]  /*1fb0*/  IMAD.WIDE.U32 R20, R26, -0x36f0255e, R20 ;  /* 0xc90fdaa21a147825 */ /* 0x000fc800078e0014 */
[----:B------:R-:W-:-:S04]  /*1fc0*/  IMAD.WIDE.U32 R20, P4, R25, 0x2168c235, R20 ;  /* 0x2168c23519147825 */ /* 0x000fc80007880014 */
[----:B------:R-:W-:Y:S01]  /*1fd0*/  IMAD R25, R25, -0x36f0255e, RZ ;  /* 0xc90fdaa219197824 */ /* 0x000fe200078e02ff */
[----:B------:R-:W-:Y:S01]  /*1fe0*/  IADD3.X RZ, P1, PT, R20, R20, RZ, P1, !PT ;  /* 0x0000001414ff7210 */ /* 0x000fe20000f3e4ff */
[----:B------:R-:W-:-:S03]  /*1ff0*/  IMAD.X R22, RZ, RZ, R23, P4 ;  /* 0x000000ffff167224 */ /* 0x000fc600020e0617 */
[----:B------:R-:W-:-:S04]  /*2000*/  IADD3 R21, P4, PT, R25, R21, RZ ;  /* 0x0000001519157210 */ /* 0x000fc80007f9e0ff */
[C---:B------:R-:W-:Y:S01]  /*2010*/  ISETP.GT.U32.AND P5, PT, R21.reuse, RZ, PT ;  /* 0x000000ff1500720c */ /* 0x040fe20003fa4070 */
[----:B------:R-:W-:Y:S01]  /*2020*/  IMAD.X R22, RZ, RZ, R22, P4 ;  /* 0x000000ffff167224 */ /* 0x000fe200020e0616 */
[----:B------:R-:W-:-:S04]  /*2030*/  IADD3.X R20, P4, PT, R21, R21, RZ, P1, !PT ;  /* 0x0000001515147210 */ /* 0x000fc80000f9e4ff */
[C---:B------:R-:W-:Y:S01]  /*2040*/  ISETP.GT.AND.EX P1, PT, R22.reuse, RZ, PT, P5 ;  /* 0x000000ff1600720c */ /* 0x040fe20003f24350 */
[----:B------:R-:W-:-:S03]  /*2050*/  IMAD.X R23, R22, 0x1, R22, P4 ;  /* 0x0000000116177824 */ /* 0x000fc600020e0616 */
[----:B------:R-:W-:Y:S02]  /*2060*/  SEL R20, R20, R21, P1 ;  /* 0x0000001514147207 */ /* 0x000fe40000800000 */
[----:B------:R-:W-:Y:S02]  /*2070*/  SEL R22, R23, R22, P1 ;  /* 0x0000001617167207 */ /* 0x000fe40000800000 */
[----:B------:R-:W-:Y:S02]  /*2080*/  IADD3 R23, P4, PT, R20, 0x1, RZ ;  /* 0x0000000114177810 */ /* 0x000fe40007f9e0ff */
[----:B------:R-:W-:Y:S02]  /*2090*/  SEL R21, RZ, 0xffffffff, !P1 ;  /* 0xffffffffff157807 */ /* 0x000fe40004800000 */
[----:B------:R-:W-:Y:S01]  /*20a0*/  LOP3.LUT P1, R17, R17, 0x80000000, RZ, 0xc0, !PT ;  /* 0x8000000011117812 */ /* 0x000fe2000782c0ff */
[----:B------:R-:W-:Y:S02]  /*20b0*/  IMAD.X R22, RZ, RZ, R22, P4 ;  /* 0x000000ffff167224 */ /* 0x000fe400020e0616 */
[----:B------:R-:W-:Y:S01]  /*20c0*/  IMAD.IADD R20, R21, 0x1, -R24 ;  /* 0x0000000115147824 */ /* 0x000fe200078e0a18 */
[----:B------:R-:W-:-:S02]  /*20d0*/  SHF.R.U32.HI R21, RZ, 0x1e, R19 ;  /* 0x0000001eff157819 */ /* 0x000fc40000011613 */
[----:B------:R-:W-:Y:S01]  /*20e0*/  SHF.R.U64 R23, R23, 0xa, R22 ;  /* 0x0000000a17177819 */ /* 0x000fe20000001216 */
[----:B------:R-:W-:Y:S01]  /*20f0*/  IMAD.SHL.U32 R20, R20, 0x100000, RZ ;  /* 0x0010000014147824 */ /* 0x000fe200078e00ff */
[----:B------:R-:W-:Y:S02]  /*2100*/  LEA.HI R18, R18, R21, RZ, 0x1 ;  /* 0x0000001512127211 */ /* 0x000fe400078f08ff */
[----:B------:R-:W-:Y:S02]  /*2110*/  IADD3 R23, P4, PT, R23, 0x1, RZ ;  /* 0x0000000117177810 */ /* 0x000fe40007f9e0ff */
[----:B------:R-:W-:Y:S01]  /*2120*/  @!P0 LOP3.LUT R17, R17, 0x80000000, RZ, 0x3c, !PT ;  /* 0x8000000011118812 */ /* 0x000fe200078e3cff */
[----:B------:R-:W-:Y:S01]  /*2130*/  @P1 IMAD.MOV R18, RZ, RZ, -R18 ;  /* 0x000000ffff121224 */ /* 0x000fe200078e0a12 */
[----:B------:R-:W-:-:S04]  /*2140*/  LEA.HI.X R22, R22, RZ, RZ, 0x16, P4 ;  /* 0x000000ff16167211 */ /* 0x000fc800020fb4ff */
[--C-:B------:R-:W-:Y:S02]  /*2150*/  SHF.R.U64 R23, R23, 0x1, R22.reuse ;  /* 0x0000000117177819 */ /* 0x100fe40000001216 */
[----:B------:R-:W-:Y:S02]  /*2160*/  SHF.R.U32.HI R19, RZ, 0x1, R22 ;  /* 0x00000001ff137819 */ /* 0x000fe40000011616 */
[----:B------:R-:W-:-:S04]  /*2170*/  IADD3 R23, P4, P5, RZ, RZ, R23 ;  /* 0x000000ffff177210 */ /* 0x000fc80007d9e017 */
[----:B------:R-:W-:-:S04]  /*2180*/  IADD3.X R20, PT, PT, R20, 0x3fe00000, R19, P4, P5 ;  /* 0x3fe0000014147810 */ /* 0x000fc800027ea413 */
[----:B------:R-:W-:-:S07]  /*2190*/  LOP3.LUT R17, R20, R17, RZ, 0xfc, !PT ;  /* 0x0000001114117212 */ /* 0x000fce00078efcff */
.L_x_21:
[----:B------:R-:W-:Y:S02]  /*21a0*/  IMAD.MOV.U32 R53, RZ, RZ, R17 ;  /* 0x000000ffff357224 */ /* 0x000fe400078e0011 */
[----:B------:R-:W-:Y:S02]  /*21b0*/  IMAD.MOV.U32 R17, RZ, RZ, 0x0 ;  /* 0x00000000ff117424 */ /* 0x000fe400078e00ff */
[----:B------:R-:W-:Y:S02]  /*21c0*/  IMAD.MOV.U32 R52, RZ, RZ, R23 ;  /* 0x000000ffff347224 */ /* 0x000fe400078e0017 */
[----:B------:R-:W-:Y:S05]  /*21d0*/  RET.REL.NODEC R16 `(_Z3IPRPdS_PKdS1_S1_S1_S1_S1_S1_S1_S1_iii) ;  /* 0xffffffdc10887950 */ /* 0x000fea0003c3ffff */
.L_x_28:
[----:B------:R-:W-:-:S00]  /*21e0*/  BRA `(.L_x_28) ;  /* 0xfffffffc00fc7947 */ /* 0x000fc0000383ffff */
[----:B------:R-:W-:-:S00]  /*21f0*/  NOP ;  /* 0x0000000000007918 */ /* 0x000fc00000000000 */
        /* <DEDUP_REMOVED lines=8> */
.L_x_30:


//--------------------- .nv.global.init           --------------------------
	.section	.nv.global.init,"aw",@progbits
	.align	16
.nv.global.init:
	.type		__cudart_sin_cos_coeffs,@object
	.size		__cudart_sin_cos_coeffs,(__cudart_i2opi_d - __cudart_sin_cos_coeffs)
__cudart_sin_cos_coeffs:
        /*0000*/ 	.byte	0x46, 0xd2, 0xb0, 0x2c, 0xf1, 0xe5, 0x5a, 0xbe, 0x92, 0xe3, 0xac, 0x69, 0xe3, 0x1d, 0xc7, 0x3e
        /*0010*/ 	.byte	0xa1, 0x62, 0xdb, 0x19, 0xa0, 0x01, 0x2a, 0xbf, 0x18, 0x08, 0x11, 0x11, 0x11, 0x11, 0x81, 0x3f
        /*0020*/ 	.byte	0x54, 0x55, 0x55, 0x55, 0x55, 0x55, 0xc5, 0xbf, 0x00, 0x00, 0x00, 0x00, 0x00, 0x00, 0x00, 0x00
        /*0030*/ 	.byte	0x00, 0x00, 0x00, 0x00, 0x00, 0x00, 0x00, 0x00, 0x64, 0x81, 0xfd, 0x20, 0x83, 0xff, 0xa8, 0xbd
        /*0040*/ 	.byte	0x28, 0x85, 0xef, 0xc1, 0xa7, 0xee, 0x21, 0x3e, 0xd9, 0xe6, 0x06, 0x8e, 0x4f, 0x7e, 0x92, 0xbe
        /*0050*/ 	.byte	0xe9, 0xbc, 0xdd, 0x19, 0xa0, 0x01, 0xfa, 0x3e, 0x47, 0x5d, 0xc1, 0x16, 0x6c, 0xc1, 0x56, 0xbf
        /*0060*/ 	.byte	0x51, 0x55, 0x55, 0x55, 0x55, 0x55, 0xa5, 0x3f, 0x00, 0x00, 0x00, 0x00, 0x00, 0x00, 0xe0, 0xbf
        /*0070*/ 	.byte	0x00, 0x00, 0x00, 0x00, 0x00, 0x00, 0xf0, 0x3f, 0x00, 0x00, 0x00, 0x00, 0x00, 0x00, 0x00, 0x00
	.type		__cudart_i2opi_d,@object
	.size		__cudart_i2opi_d,(.L_0 - __cudart_i2opi_d)
__cudart_i2opi_d:
        /* <DEDUP_REMOVED lines=9> */
.L_0:


//--------------------- .nv.shared.reserved.0     --------------------------
	.section	.nv.shared.reserved.0,"aw",@nobits
	.weak		__nv_reservedSMEM_offset_0_alias
	.size		__nv_reservedSMEM_offset_0_alias, 0, 64
	.other		__nv_reservedSMEM_offset_0_alias,@"STO_CUDA_RESERVED_SHARED STV_DEFAULT"
__nv_reservedSMEM_offset_0_alias:
	.zero		0
	.zero		64


//--------------------- .nv.constant0._Z3IPRPdS_PKdS1_S1_S1_S1_S1_S1_S1_S1_iii --------------------------
	.section	.nv.constant0._Z3IPRPdS_PKdS1_S1_S1_S1_S1_S1_S1_S1_iii,"a",@progbits
	.sectionflags	@""
	.align	4
.nv.constant0._Z3IPRPdS_PKdS1_S1_S1_S1_S1_S1_S1_S1_iii:
	.zero		996


//--------------------- SYMBOLS --------------------------

	.type		.nv.reservedSmem.offset0,@object
	.size		.nv.reservedSmem.offset0,0x4
